	.target	sm_90a

	.elftype	@"ET_EXEC"


//--------------------- .note.nv.tkinfo           --------------------------
	.section	.note.nv.tkinfo,"",@"SHT_NOTE"
	.sectionflags	@"SHF_NOTE_NV_TKINFO"
	.tkinfo
        /*0018*/ 	.word	0x00000002
        /*0030*/ 	.string	""
        /*0030*/ 	.string	"ptxas"
        /*0030*/ 	.string	"Cuda compilation tools, release 13.0, V13.0.88"
        /*0030*/ 	.string	"Build cuda_13.0.r13.0/compiler.36424714_0"
        /*0030*/ 	.string	"-arch sm_90a -m 64 "



//--------------------- .note.nv.cuinfo           --------------------------
	.section	.note.nv.cuinfo,"",@"SHT_NOTE"
	.sectionflags	@"SHF_NOTE_NV_CUINFO"
        /*0018*/ 	.short	0x0002
        /*001a*/ 	.short	0x005a
        /*001c*/ 	.short	0x0082
	.zero		2


//--------------------- .nv.info                  --------------------------
	.section	.nv.info,"",@"SHT_CUDA_INFO"
	.align	4


	//----- nvinfo : EIATTR_REGCOUNT
	.align		4
        /*0000*/ 	.byte	0x04, 0x2f
        /*0002*/ 	.short	(.L_12 - .L_11)
	.align		4
.L_11:
        /*0004*/ 	.word	index@(_ZN7cutlass13device_kernelINS_4gemm6kernel13GemmUniversalIN4cute5tupleIJiiiiEEENS1_10collective13CollectiveMmaINS1_37MainloopSm90TmaGmmaWarpSpecializedFP8ILi5ENS5_IJNS4_1CILi2EEENSA_ILi1EEESC_EEENS1_35KernelTmaWarpSpecializedCooperativeEEENS5_IJNSA_ILi128EEENSA_ILi64EEESG_EEENS_12float_e5m2_tENS5_IJlSC_lEEESJ_SK_NS4_8TiledMMAINS4_8MMA_AtomIJNS4_4SM904GMMA30MMA_64x64x32_F32E5M2E5M2_SS_TNILNSO_7ScaleInE1ELSQ_1EEEEEENS4_6LayoutISD_NS5_IJSC_NSA_ILi0EEESU_EEEEENS5_IJNS4_10UnderscoreESX_SX_EEEEENS4_13SM90_TMA_LOADENS4_14ComposedLayoutINS4_7SwizzleILi3ELi4ELi3EEENS4_18smem_ptr_flag_bitsILi8EEENST_INS5_IJNSA_ILi8EEESG_EEENS5_IJSG_SC_EEEEEEEvNS4_8identityENS4_23SM90_TMA_LOAD_MULTICASTES1A_vS1B_EENS_8epilogue10collective6detail29Sm90TmaWarpSpecializedAdapterINS1F_15DefaultEpilogueISJ_SK_SK_NS1E_6thread17LinearCombinationISJ_Li1EffLNS1J_9ScaleType4KindE0ELNS_15FloatRoundStyleE2ESJ_EENS1_15EpilogueDefaultEEEEEvvEEEEvNT_6ParamsE)
        /*0008*/ 	.word	0x000000a8


	//----- nvinfo : EIATTR_FRAME_SIZE
	.align		4
.L_12:
        /*000c*/ 	.byte	0x04, 0x11
        /*000e*/ 	.short	(.L_14 - .L_13)
	.align		4
.L_13:
        /*0010*/ 	.word	index@(_ZN7cutlass13device_kernelINS_4gemm6kernel13GemmUniversalIN4cute5tupleIJiiiiEEENS1_10collective13CollectiveMmaINS1_37MainloopSm90TmaGmmaWarpSpecializedFP8ILi5ENS5_IJNS4_1CILi2EEENSA_ILi1EEESC_EEENS1_35KernelTmaWarpSpecializedCooperativeEEENS5_IJNSA_ILi128EEENSA_ILi64EEESG_EEENS_12float_e5m2_tENS5_IJlSC_lEEESJ_SK_NS4_8TiledMMAINS4_8MMA_AtomIJNS4_4SM904GMMA30MMA_64x64x32_F32E5M2E5M2_SS_TNILNSO_7ScaleInE1ELSQ_1EEEEEENS4_6LayoutISD_NS5_IJSC_NSA_ILi0EEESU_EEEEENS5_IJNS4_10UnderscoreESX_SX_EEEEENS4_13SM90_TMA_LOADENS4_14ComposedLayoutINS4_7SwizzleILi3ELi4ELi3EEENS4_18smem_ptr_flag_bitsILi8EEENST_INS5_IJNSA_ILi8EEESG_EEENS5_IJSG_SC_EEEEEEEvNS4_8identityENS4_23SM90_TMA_LOAD_MULTICASTES1A_vS1B_EENS_8epilogue10collective6detail29Sm90TmaWarpSpecializedAdapterINS1F_15DefaultEpilogueISJ_SK_SK_NS1E_6thread17LinearCombinationISJ_Li1EffLNS1J_9ScaleType4KindE0ELNS_15FloatRoundStyleE2ESJ_EENS1_15EpilogueDefaultEEEEEvvEEEEvNT_6ParamsE)
        /*0014*/ 	.word	0x00000000


	//----- nvinfo : EIATTR_MIN_STACK_SIZE
	.align		4
.L_14:
        /*0018*/ 	.byte	0x04, 0x12
        /*001a*/ 	.short	(.L_16 - .L_15)
	.align		4
.L_15:
        /*001c*/ 	.word	index@(_ZN7cutlass13device_kernelINS_4gemm6kernel13GemmUniversalIN4cute5tupleIJiiiiEEENS1_10collective13CollectiveMmaINS1_37MainloopSm90TmaGmmaWarpSpecializedFP8ILi5ENS5_IJNS4_1CILi2EEENSA_ILi1EEESC_EEENS1_35KernelTmaWarpSpecializedCooperativeEEENS5_IJNSA_ILi128EEENSA_ILi64EEESG_EEENS_12float_e5m2_tENS5_IJlSC_lEEESJ_SK_NS4_8TiledMMAINS4_8MMA_AtomIJNS4_4SM904GMMA30MMA_64x64x32_F32E5M2E5M2_SS_TNILNSO_7ScaleInE1ELSQ_1EEEEEENS4_6LayoutISD_NS5_IJSC_NSA_ILi0EEESU_EEEEENS5_IJNS4_10UnderscoreESX_SX_EEEEENS4_13SM90_TMA_LOADENS4_14ComposedLayoutINS4_7SwizzleILi3ELi4ELi3EEENS4_18smem_ptr_flag_bitsILi8EEENST_INS5_IJNSA_ILi8EEESG_EEENS5_IJSG_SC_EEEEEEEvNS4_8identityENS4_23SM90_TMA_LOAD_MULTICASTES1A_vS1B_EENS_8epilogue10collective6detail29Sm90TmaWarpSpecializedAdapterINS1F_15DefaultEpilogueISJ_SK_SK_NS1E_6thread17LinearCombinationISJ_Li1EffLNS1J_9ScaleType4KindE0ELNS_15FloatRoundStyleE2ESJ_EENS1_15EpilogueDefaultEEEEEvvEEEEvNT_6ParamsE)
        /*0020*/ 	.word	0x00000000
.L_16:


//--------------------- .nv.compat                --------------------------
	.section	.nv.compat,"",@"SHT_CUDA_COMPAT_INFO"
	.align	4
        /*0000*/ 	.byte	0x02, 0x09, 0x01, 0x00, 0x02, 0x02, 0x04, 0x00, 0x02, 0x05, 0x05, 0x00, 0x03, 0x07, 0x01, 0x01
        /*0010*/ 	.byte	0x02, 0x03, 0x01, 0x00, 0x02, 0x06, 0x01, 0x00, 0x04, 0x0b, 0x08, 0x00, 0x00, 0x00, 0x00, 0x00
        /*0020*/ 	.byte	0x00, 0x00, 0x00, 0x00


//--------------------- .nv.info._ZN7cutlass13device_kernelINS_4gemm6kernel13GemmUniversalIN4cute5tupleIJiiiiEEENS1_10collective13CollectiveMmaINS1_37MainloopSm90TmaGmmaWarpSpecializedFP8ILi5ENS5_IJNS4_1CILi2EEENSA_ILi1EEESC_EEENS1_35KernelTmaWarpSpecializedCooperativeEEENS5_IJNSA_ILi128EEENSA_ILi64EEESG_EEENS_12float_e5m2_tENS5_IJlSC_lEEESJ_SK_NS4_8TiledMMAINS4_8MMA_AtomIJNS4_4SM904GMMA30MMA_64x64x32_F32E5M2E5M2_SS_TNILNSO_7ScaleInE1ELSQ_1EEEEEENS4_6LayoutISD_NS5_IJSC_NSA_ILi0EEESU_EEEEENS5_IJNS4_10UnderscoreESX_SX_EEEEENS4_13SM90_TMA_LOADENS4_14ComposedLayoutINS4_7SwizzleILi3ELi4ELi3EEENS4_18smem_ptr_flag_bitsILi8EEENST_INS5_IJNSA_ILi8EEESG_EEENS5_IJSG_SC_EEEEEEEvNS4_8identityENS4_23SM90_TMA_LOAD_MULTICASTES1A_vS1B_EENS_8epilogue10collective6detail29Sm90TmaWarpSpecializedAdapterINS1F_15DefaultEpilogueISJ_SK_SK_NS1E_6thread17LinearCombinationISJ_Li1EffLNS1J_9ScaleType4KindE0ELNS_15FloatRoundStyleE2ESJ_EENS1_15EpilogueDefaultEEEEEvvEEEEvNT_6ParamsE --------------------------
	.section	.nv.info._ZN7cutlass13device_kernelINS_4gemm6kernel13GemmUniversalIN4cute5tupleIJiiiiEEENS1_10collective13CollectiveMmaINS1_37MainloopSm90TmaGmmaWarpSpecializedFP8ILi5ENS5_IJNS4_1CILi2EEENSA_ILi1EEESC_EEENS1_35KernelTmaWarpSpecializedCooperativeEEENS5_IJNSA_ILi128EEENSA_ILi64EEESG_EEENS_12float_e5m2_tENS5_IJlSC_lEEESJ_SK_NS4_8TiledMMAINS4_8MMA_AtomIJNS4_4SM904GMMA30MMA_64x64x32_F32E5M2E5M2_SS_TNILNSO_7ScaleInE1ELSQ_1EEEEEENS4_6LayoutISD_NS5_IJSC_NSA_ILi0EEESU_EEEEENS5_IJNS4_10UnderscoreESX_SX_EEEEENS4_13SM90_TMA_LOADENS4_14ComposedLayoutINS4_7SwizzleILi3ELi4ELi3EEENS4_18smem_ptr_flag_bitsILi8EEENST_INS5_IJNSA_ILi8EEESG_EEENS5_IJSG_SC_EEEEEEEvNS4_8identityENS4_23SM90_TMA_LOAD_MULTICASTES1A_vS1B_EENS_8epilogue10collective6detail29Sm90TmaWarpSpecializedAdapterINS1F_15DefaultEpilogueISJ_SK_SK_NS1E_6thread17LinearCombinationISJ_Li1EffLNS1J_9ScaleType4KindE0ELNS_15FloatRoundStyleE2ESJ_EENS1_15EpilogueDefaultEEEEEvvEEEEvNT_6ParamsE,"",@"SHT_CUDA_INFO"
	.sectionflags	@""
	.align	4


	//----- nvinfo : EIATTR_CUDA_API_VERSION
	.align		4
        /*0000*/ 	.byte	0x04, 0x37
        /*0002*/ 	.short	(.L_18 - .L_17)
.L_17:
        /*0004*/ 	.word	0x00000082


	//----- nvinfo : EIATTR_KPARAM_INFO
	.align		4
.L_18:
        /*0008*/ 	.byte	0x04, 0x17
        /*000a*/ 	.short	(.L_20 - .L_19)
.L_19:
        /*000c*/ 	.word	0x00000000
        /*0010*/ 	.short	0x0000
        /*0012*/ 	.short	0x0070
        /*0014*/ 	.byte	0x00, 0xf0, 0x01, 0x10


	//----- nvinfo : EIATTR_SPARSE_MMA_MASK
	.align		4
.L_20:
        /*0018*/ 	.byte	0x03, 0x50
        /*001a*/ 	.short	0x0000


	//----- nvinfo : EIATTR_MAXREG_COUNT
	.align		4
        /*001c*/ 	.byte	0x03, 0x1b
        /*001e*/ 	.short	0x00a8


	//----- nvinfo : EIATTR_NUM_BARRIERS
	.align		4
        /*0020*/ 	.byte	0x02, 0x4c
        /*0022*/ 	.byte	0x01
	.zero		1


	//----- nvinfo : EIATTR_MERCURY_ISA_VERSION
	.align		4
        /*0024*/ 	.byte	0x03, 0x5f
        /*0026*/ 	.short	0x0101


	//----- nvinfo : EIATTR_INT_WARP_WIDE_INSTR_OFFSETS
	.align		4
        /*0028*/ 	.byte	0x04, 0x31
        /*002a*/ 	.short	(.L_22 - .L_21)


	//   ....[0]....
.L_21:
        /*002c*/ 	.word	0x00000490


	//   ....[1]....
        /*0030*/ 	.word	0x000005c0


	//   ....[2]....
        /*0034*/ 	.word	0x000006a0


	//----- nvinfo : EIATTR_COOP_GROUP_MASK_REGIDS
	.align		4
.L_22:
        /*0038*/ 	.byte	0x04, 0x29
        /*003a*/ 	.short	(.L_24 - .L_23)


	//   ....[0]....
.L_23:
        /*003c*/ 	.word	0xffffffff


	//   ....[1]....
        /*0040*/ 	.word	0xffffffff


	//   ....[2]....
        /*0044*/ 	.word	0xffffffff


	//   ....[3]....
        /*0048*/ 	.word	0xffffffff


	//   ....[4]....
        /*004c*/ 	.word	0xffffffff


	//   ....[5]....
        /*0050*/ 	.word	0xffffffff


	//----- nvinfo : EIATTR_COOP_GROUP_INSTR_OFFSETS
	.align		4
.L_24:
        /*0054*/ 	.byte	0x04, 0x28
        /*0056*/ 	.short	(.L_26 - .L_25)


	//   ....[0]....
.L_25:
        /*0058*/ 	.word	0x00000060


	//   ....[1]....
        /*005c*/ 	.word	0x00000070


	//   ....[2]....
        /*0060*/ 	.word	0x00000130


	//   ....[3]....
        /*0064*/ 	.word	0x000002f0


	//   ....[4]....
        /*0068*/ 	.word	0x00000810


	//   ....[5]....
        /*006c*/ 	.word	0x00001280


	//----- nvinfo : EIATTR_REG_RECONFIG
	.align		4
.L_26:
        /*0070*/ 	.byte	0x01, 0x54
	.zero		2


	//----- nvinfo : EIATTR_MBARRIER_INSTR_OFFSETS
	.align		4
        /*0074*/ 	.byte	0x04, 0x39
        /*0076*/ 	.short	(.L_28 - .L_27)


	//   ....[0]....
.L_27:
        /*0078*/ 	.word	0x00000230
        /*007c*/ 	.word	0x000000ff
        /*0080*/ 	.word	0x00000000
        /*0084*/ 	.short	0x0100
        /*0086*/ 	.byte	0x08
	.zero		1


	//   ....[1]....
        /*0088*/ 	.word	0x00000240
        /*008c*/ 	.word	0x000000ff
        /*0090*/ 	.word	0x00000028
        /*0094*/ 	.short	0x0100
        /*0096*/ 	.byte	0x08
	.zero		1


	//   ....[2]....
        /*0098*/ 	.word	0x00000250
        /*009c*/ 	.word	0x000000ff
        /*00a0*/ 	.word	0x00000008
        /*00a4*/ 	.short	0x0100
        /*00a6*/ 	.byte	0x08
	.zero		1


	//   ....[3]....
        /*00a8*/ 	.word	0x00000260
        /*00ac*/ 	.word	0x000000ff
        /*00b0*/ 	.word	0x00000030
        /*00b4*/ 	.short	0x0100
        /*00b6*/ 	.byte	0x08
	.zero		1


	//   ....[4]....
        /*00b8*/ 	.word	0x00000270
        /*00bc*/ 	.word	0x000000ff
        /*00c0*/ 	.word	0x00000010
        /*00c4*/ 	.short	0x0100
        /*00c6*/ 	.byte	0x08
	.zero		1


	//   ....[5]....
        /*00c8*/ 	.word	0x00000280
        /*00cc*/ 	.word	0x000000ff
        /*00d0*/ 	.word	0x00000038
        /*00d4*/ 	.short	0x0100
        /*00d6*/ 	.byte	0x08
	.zero		1


	//   ....[6]....
        /*00d8*/ 	.word	0x00000290
        /*00dc*/ 	.word	0x000000ff
        /*00e0*/ 	.word	0x00000018
        /*00e4*/ 	.short	0x0100
        /*00e6*/ 	.byte	0x08
	.zero		1


	//   ....[7]....
        /*00e8*/ 	.word	0x000002a0
        /*00ec*/ 	.word	0x000000ff
        /*00f0*/ 	.word	0x00000040
        /*00f4*/ 	.short	0x0100
        /*00f6*/ 	.byte	0x08
	.zero		1


	//   ....[8]....
        /*00f8*/ 	.word	0x000002b0
        /*00fc*/ 	.word	0x000000ff
        /*0100*/ 	.word	0x00000020
        /*0104*/ 	.short	0x0100
        /*0106*/ 	.byte	0x08
	.zero		1


	//   ....[9]....
        /*0108*/ 	.word	0x000002c0
        /*010c*/ 	.word	0x000000ff
        /*0110*/ 	.word	0x00000048
        /*0114*/ 	.short	0x0100
        /*0116*/ 	.byte	0x08
	.zero		1


	//   ....[10]....
        /*0118*/ 	.word	0x00000720
        /*011c*/ 	.word	0x000000ff
        /*0120*/ 	.word	0x00000060
        /*0124*/ 	.short	0x0100
        /*0126*/ 	.byte	0x06
	.zero		1


	//   ....[11]....
        /*0128*/ 	.word	0x000007b0
        /*012c*/ 	.word	0x000000ff
        /*0130*/ 	.word	0x00000068
        /*0134*/ 	.short	0x0100
        /*0136*/ 	.byte	0x06
	.zero		1


	//   ....[12]....
        /*0138*/ 	.word	0x000015c0
        /*013c*/ 	.word	0x000000ff
        /*0140*/ 	.word	0x00000000
        /*0144*/ 	.short	0x010a
        /*0146*/ 	.byte	0x06
	.zero		1


	//   ....[13]....
        /*0148*/ 	.word	0x00001600
        /*014c*/ 	.word	0x000000ff
        /*0150*/ 	.word	0x00000000
        /*0154*/ 	.short	0x010a
        /*0156*/ 	.byte	0x06
	.zero		1


	//   ....[14]....
        /*0158*/ 	.word	0x00001d00
        /*015c*/ 	.word	0x000000ff
        /*0160*/ 	.word	0x00000000
        /*0164*/ 	.short	0x010a
        /*0166*/ 	.byte	0x0c
	.zero		1


	//   ....[15]....
        /*0168*/ 	.word	0x00001d40
        /*016c*/ 	.word	0x000000ff
        /*0170*/ 	.word	0x00000000
        /*0174*/ 	.short	0x010a
        /*0176*/ 	.byte	0x0c
	.zero		1


	//   ....[16]....
        /*0178*/ 	.word	0x00002230
        /*017c*/ 	.word	0x0000000a
        /*0180*/ 	.word	0x00000000
        /*0184*/ 	.short	0x0101
        /*0186*/ 	.byte	0x3f
	.zero		1


	//   ....[17]....
        /*0188*/ 	.word	0x000026d0
        /*018c*/ 	.word	0x00000008
        /*0190*/ 	.word	0x00000000
        /*0194*/ 	.short	0x0101
        /*0196*/ 	.byte	0x3f
	.zero		1


	//   ....[18]....
        /*0198*/ 	.word	0x00005f90
        /*019c*/ 	.word	0x00000015
        /*01a0*/ 	.word	0x00000028
        /*01a4*/ 	.short	0x010a
        /*01a6*/ 	.byte	0x3f
	.zero		1


	//   ....[19]....
        /*01a8*/ 	.word	0x00006310
        /*01ac*/ 	.word	0x00000008
        /*01b0*/ 	.word	0x00000068
        /*01b4*/ 	.short	0x0101
        /*01b6*/ 	.byte	0x3f
	.zero		1


	//   ....[20]....
        /*01b8*/ 	.word	0x00006a40
        /*01bc*/ 	.word	0x00000007
        /*01c0*/ 	.word	0x00000000
        /*01c4*/ 	.short	0x010a
        /*01c6*/ 	.byte	0x3f
	.zero		1


	//   ....[21]....
        /*01c8*/ 	.word	0x00006ac0
        /*01cc*/ 	.word	0x00000008
        /*01d0*/ 	.word	0x00000000
        /*01d4*/ 	.short	0x010a
        /*01d6*/ 	.byte	0x3f
	.zero		1


	//   ....[22]....
        /*01d8*/ 	.word	0x00006b50
        /*01dc*/ 	.word	0x00000009
        /*01e0*/ 	.word	0x00000000
        /*01e4*/ 	.short	0x010a
        /*01e6*/ 	.byte	0x3f
	.zero		1


	//   ....[23]....
        /*01e8*/ 	.word	0x00006be0
        /*01ec*/ 	.word	0x00000006
        /*01f0*/ 	.word	0x00000000
        /*01f4*/ 	.short	0x010a
        /*01f6*/ 	.byte	0x3f
	.zero		1


	//   ....[24]....
        /*01f8*/ 	.word	0x00006c70
        /*01fc*/ 	.word	0x00000003
        /*0200*/ 	.word	0x00000000
        /*0204*/ 	.short	0x010a
        /*0206*/ 	.byte	0x3f
	.zero		1


	//   ....[25]....
        /*0208*/ 	.word	0x00006ce0
        /*020c*/ 	.word	0x00000009
        /*0210*/ 	.word	0x00000000
        /*0214*/ 	.short	0x010a
        /*0216*/ 	.byte	0x3f
	.zero		1


	//   ....[26]....
        /*0218*/ 	.word	0x00006d40
        /*021c*/ 	.word	0x0000000b
        /*0220*/ 	.word	0x00000000
        /*0224*/ 	.short	0x010a
        /*0226*/ 	.byte	0x3f
	.zero		1


	//   ....[27]....
        /*0228*/ 	.word	0x00006e10
        /*022c*/ 	.word	0x00000015
        /*0230*/ 	.word	0x00000028
        /*0234*/ 	.short	0x010a
        /*0236*/ 	.byte	0x3f
	.zero		1


	//   ....[28]....
        /*0238*/ 	.word	0x00006ee0
        /*023c*/ 	.word	0x00000007
        /*0240*/ 	.word	0x00000000
        /*0244*/ 	.short	0x010a
        /*0246*/ 	.byte	0x3f
	.zero		1


	//   ....[29]....
        /*0248*/ 	.word	0x00006f30
        /*024c*/ 	.word	0x00000008
        /*0250*/ 	.word	0x00000000
        /*0254*/ 	.short	0x010a
        /*0256*/ 	.byte	0x3f
	.zero		1


	//   ....[30]....
        /*0258*/ 	.word	0x00006f80
        /*025c*/ 	.word	0x00000009
        /*0260*/ 	.word	0x00000000
        /*0264*/ 	.short	0x010a
        /*0266*/ 	.byte	0x3f
	.zero		1


	//   ....[31]....
        /*0268*/ 	.word	0x00006fd0
        /*026c*/ 	.word	0x00000006
        /*0270*/ 	.word	0x00000000
        /*0274*/ 	.short	0x010a
        /*0276*/ 	.byte	0x3f
	.zero		1


	//----- nvinfo : EIATTR_NUM_MBARRIERS
	.align		4
.L_28:
        /*0278*/ 	.byte	0x03, 0x38
        /*027a*/ 	.short	0x000c


	//----- nvinfo : EIATTR_EXIT_INSTR_OFFSETS
	.align		4
        /*027c*/ 	.byte	0x04, 0x1c
        /*027e*/ 	.short	(.L_30 - .L_29)


	//   ....[0]....
.L_29:
        /*0280*/ 	.word	0x00000970


	//   ....[1]....
        /*0284*/ 	.word	0x00001150


	//   ....[2]....
        /*0288*/ 	.word	0x000056a0


	//   ....[3]....
        /*028c*/ 	.word	0x00005c00


	//   ....[4]....
        /*0290*/ 	.word	0x00006cc0


	//----- nvinfo : EIATTR_MAX_THREADS
	.align		4
.L_30:
        /*0294*/ 	.byte	0x04, 0x05
        /*0296*/ 	.short	(.L_32 - .L_31)
.L_31:
        /*0298*/ 	.word	0x00000180
        /*029c*/ 	.word	0x00000001
        /*02a0*/ 	.word	0x00000001


	//----- nvinfo : EIATTR_CRS_STACK_SIZE
	.align		4
.L_32:
        /*02a4*/ 	.byte	0x04, 0x1e
        /*02a6*/ 	.short	(.L_34 - .L_33)
.L_33:
        /*02a8*/ 	.word	0x00000000


	//----- nvinfo : EIATTR_CBANK_PARAM_SIZE
	.align		4
.L_34:
        /*02ac*/ 	.byte	0x03, 0x19
        /*02ae*/ 	.short	0x0470


	//----- nvinfo : EIATTR_PARAM_CBANK
	.align		4
        /*02b0*/ 	.byte	0x04, 0x0a
        /*02b2*/ 	.short	(.L_36 - .L_35)
	.align		4
.L_35:
        /*02b4*/ 	.word	index@(.nv.constant0._ZN7cutlass13device_kernelINS_4gemm6kernel13GemmUniversalIN4cute5tupleIJiiiiEEENS1_10collective13CollectiveMmaINS1_37MainloopSm90TmaGmmaWarpSpecializedFP8ILi5ENS5_IJNS4_1CILi2EEENSA_ILi1EEESC_EEENS1_35KernelTmaWarpSpecializedCooperativeEEENS5_IJNSA_ILi128EEENSA_ILi64EEESG_EEENS_12float_e5m2_tENS5_IJlSC_lEEESJ_SK_NS4_8TiledMMAINS4_8MMA_AtomIJNS4_4SM904GMMA30MMA_64x64x32_F32E5M2E5M2_SS_TNILNSO_7ScaleInE1ELSQ_1EEEEEENS4_6LayoutISD_NS5_IJSC_NSA_ILi0EEESU_EEEEENS5_IJNS4_10UnderscoreESX_SX_EEEEENS4_13SM90_TMA_LOADENS4_14ComposedLayoutINS4_7SwizzleILi3ELi4ELi3EEENS4_18smem_ptr_flag_bitsILi8EEENST_INS5_IJNSA_ILi8EEESG_EEENS5_IJSG_SC_EEEEEEEvNS4_8identityENS4_23SM90_TMA_LOAD_MULTICASTES1A_vS1B_EENS_8epilogue10collective6detail29Sm90TmaWarpSpecializedAdapterINS1F_15DefaultEpilogueISJ_SK_SK_NS1E_6thread17LinearCombinationISJ_Li1EffLNS1J_9ScaleType4KindE0ELNS_15FloatRoundStyleE2ESJ_EENS1_15EpilogueDefaultEEEEEvvEEEEvNT_6ParamsE)
        /*02b8*/ 	.short	0x0210
        /*02ba*/ 	.short	0x0470


	//----- nvinfo : EIATTR_SW_WAR
	.align		4
.L_36:
        /*02bc*/ 	.byte	0x04, 0x36
        /*02be*/ 	.short	(.L_38 - .L_37)
.L_37:
        /*02c0*/ 	.word	0x00000008
.L_38:


//--------------------- .nv.callgraph             --------------------------
	.section	.nv.callgraph,"",@"SHT_CUDA_CALLGRAPH"
	.align	4
	.sectionentsize	8
	.align		4
        /*0000*/ 	.word	0x00000000
	.align		4
        /*0004*/ 	.word	0xffffffff
	.align		4
        /*0008*/ 	.word	0x00000000
	.align		4
        /*000c*/ 	.word	0xfffffffe
	.align		4
        /*0010*/ 	.word	0x00000000
	.align		4
        /*0014*/ 	.word	0xfffffffd
	.align		4
        /*0018*/ 	.word	0x00000000
	.align		4
        /*001c*/ 	.word	0xfffffffc


//--------------------- .nv.constant4             --------------------------
	.section	.nv.constant4,"a",@progbits
	.align	8
	.align		8
.nv.constant4:
        /*0000*/ 	.dword	_ZN39_INTERNAL_61cdf5df_4_k_cu_9f0082a4_55874cuda3std3__45__cpo5beginE
	.align		8
        /*0008*/ 	.dword	_ZN39_INTERNAL_61cdf5df_4_k_cu_9f0082a4_55874cuda3std3__45__cpo3endE
	.align		8
        /*0010*/ 	.dword	_ZN39_INTERNAL_61cdf5df_4_k_cu_9f0082a4_55874cuda3std3__45__cpo6cbeginE
	.align		8
        /*0018*/ 	.dword	_ZN39_INTERNAL_61cdf5df_4_k_cu_9f0082a4_55874cuda3std3__45__cpo4cendE
	.align		8
        /*0020*/ 	.dword	_ZN39_INTERNAL_61cdf5df_4_k_cu_9f0082a4_55874cuda3std3__441_GLOBAL__N__61cdf5df_4_k_cu_9f0082a4_55876ignoreE
	.align		8
        /*0028*/ 	.dword	_ZN39_INTERNAL_61cdf5df_4_k_cu_9f0082a4_55874cuda3std3__419piecewise_constructE
	.align		8
        /*0030*/ 	.dword	_ZN39_INTERNAL_61cdf5df_4_k_cu_9f0082a4_55874cuda3std3__48in_placeE
	.align		8
        /*0038*/ 	.dword	_ZN39_INTERNAL_61cdf5df_4_k_cu_9f0082a4_55874cuda3std6ranges3__45__cpo4swapE
	.align		8
        /*0040*/ 	.dword	_ZN39_INTERNAL_61cdf5df_4_k_cu_9f0082a4_55874cuda3std6ranges3__45__cpo9iter_moveE
	.align		8
        /*0048*/ 	.dword	_ZN39_INTERNAL_61cdf5df_4_k_cu_9f0082a4_55874cute7productE
	.align		8
        /*0050*/ 	.dword	_ZN39_INTERNAL_61cdf5df_4_k_cu_9f0082a4_55874cute1_E


//--------------------- .text._ZN7cutlass13device_kernelINS_4gemm6kernel13GemmUniversalIN4cute5tupleIJiiiiEEENS1_10collective13CollectiveMmaINS1_37MainloopSm90TmaGmmaWarpSpecializedFP8ILi5ENS5_IJNS4_1CILi2EEENSA_ILi1EEESC_EEENS1_35KernelTmaWarpSpecializedCooperativeEEENS5_IJNSA_ILi128EEENSA_ILi64EEESG_EEENS_12float_e5m2_tENS5_IJlSC_lEEESJ_SK_NS4_8TiledMMAINS4_8MMA_AtomIJNS4_4SM904GMMA30MMA_64x64x32_F32E5M2E5M2_SS_TNILNSO_7ScaleInE1ELSQ_1EEEEEENS4_6LayoutISD_NS5_IJSC_NSA_ILi0EEESU_EEEEENS5_IJNS4_10UnderscoreESX_SX_EEEEENS4_13SM90_TMA_LOADENS4_14ComposedLayoutINS4_7SwizzleILi3ELi4ELi3EEENS4_18smem_ptr_flag_bitsILi8EEENST_INS5_IJNSA_ILi8EEESG_EEENS5_IJSG_SC_EEEEEEEvNS4_8identityENS4_23SM90_TMA_LOAD_MULTICASTES1A_vS1B_EENS_8epilogue10collective6detail29Sm90TmaWarpSpecializedAdapterINS1F_15DefaultEpilogueISJ_SK_SK_NS1E_6thread17LinearCombinationISJ_Li1EffLNS1J_9ScaleType4KindE0ELNS_15FloatRoundStyleE2ESJ_EENS1_15EpilogueDefaultEEEEEvvEEEEvNT_6ParamsE --------------------------
	.section	.text._ZN7cutlass13device_kernelINS_4gemm6kernel13GemmUniversalIN4cute5tupleIJiiiiEEENS1_10collective13CollectiveMmaINS1_37MainloopSm90TmaGmmaWarpSpecializedFP8ILi5ENS5_IJNS4_1CILi2EEENSA_ILi1EEESC_EEENS1_35KernelTmaWarpSpecializedCooperativeEEENS5_IJNSA_ILi128EEENSA_ILi64EEESG_EEENS_12float_e5m2_tENS5_IJlSC_lEEESJ_SK_NS4_8TiledMMAINS4_8MMA_AtomIJNS4_4SM904GMMA30MMA_64x64x32_F32E5M2E5M2_SS_TNILNSO_7ScaleInE1ELSQ_1EEEEEENS4_6LayoutISD_NS5_IJSC_NSA_ILi0EEESU_EEEEENS5_IJNS4_10UnderscoreESX_SX_EEEEENS4_13SM90_TMA_LOADENS4_14ComposedLayoutINS4_7SwizzleILi3ELi4ELi3EEENS4_18smem_ptr_flag_bitsILi8EEENST_INS5_IJNSA_ILi8EEESG_EEENS5_IJSG_SC_EEEEEEEvNS4_8identityENS4_23SM90_TMA_LOAD_MULTICASTES1A_vS1B_EENS_8epilogue10collective6detail29Sm90TmaWarpSpecializedAdapterINS1F_15DefaultEpilogueISJ_SK_SK_NS1E_6thread17LinearCombinationISJ_Li1EffLNS1J_9ScaleType4KindE0ELNS_15FloatRoundStyleE2ESJ_EENS1_15EpilogueDefaultEEEEEvvEEEEvNT_6ParamsE,"ax",@progbits
	.align	128
.text._ZN7cutlass13device_kernelINS_4gemm6kernel13GemmUniversalIN4cute5tupleIJiiiiEEENS1_10collective13CollectiveMmaINS1_37MainloopSm90TmaGmmaWarpSpecializedFP8ILi5ENS5_IJNS4_1CILi2EEENSA_ILi1EEESC_EEENS1_35KernelTmaWarpSpecializedCooperativeEEENS5_IJNSA_ILi128EEENSA_ILi64EEESG_EEENS_12float_e5m2_tENS5_IJlSC_lEEESJ_SK_NS4_8TiledMMAINS4_8MMA_AtomIJNS4_4SM904GMMA30MMA_64x64x32_F32E5M2E5M2_SS_TNILNSO_7ScaleInE1ELSQ_1EEEEEENS4_6LayoutISD_NS5_IJSC_NSA_ILi0EEESU_EEEEENS5_IJNS4_10UnderscoreESX_SX_EEEEENS4_13SM90_TMA_LOADENS4_14ComposedLayoutINS4_7SwizzleILi3ELi4ELi3EEENS4_18smem_ptr_flag_bitsILi8EEENST_INS5_IJNSA_ILi8EEESG_EEENS5_IJSG_SC_EEEEEEEvNS4_8identityENS4_23SM90_TMA_LOAD_MULTICASTES1A_vS1B_EENS_8epilogue10collective6detail29Sm90TmaWarpSpecializedAdapterINS1F_15DefaultEpilogueISJ_SK_SK_NS1E_6thread17LinearCombinationISJ_Li1EffLNS1J_9ScaleType4KindE0ELNS_15FloatRoundStyleE2ESJ_EENS1_15EpilogueDefaultEEEEEvvEEEEvNT_6ParamsE:
        .type           _ZN7cutlass13device_kernelINS_4gemm6kernel13GemmUniversalIN4cute5tupleIJiiiiEEENS1_10collective13CollectiveMmaINS1_37MainloopSm90TmaGmmaWarpSpecializedFP8ILi5ENS5_IJNS4_1CILi2EEENSA_ILi1EEESC_EEENS1_35KernelTmaWarpSpecializedCooperativeEEENS5_IJNSA_ILi128EEENSA_ILi64EEESG_EEENS_12float_e5m2_tENS5_IJlSC_lEEESJ_SK_NS4_8TiledMMAINS4_8MMA_AtomIJNS4_4SM904GMMA30MMA_64x64x32_F32E5M2E5M2_SS_TNILNSO_7ScaleInE1ELSQ_1EEEEEENS4_6LayoutISD_NS5_IJSC_NSA_ILi0EEESU_EEEEENS5_IJNS4_10UnderscoreESX_SX_EEEEENS4_13SM90_TMA_LOADENS4_14ComposedLayoutINS4_7SwizzleILi3ELi4ELi3EEENS4_18smem_ptr_flag_bitsILi8EEENST_INS5_IJNSA_ILi8EEESG_EEENS5_IJSG_SC_EEEEEEEvNS4_8identityENS4_23SM90_TMA_LOAD_MULTICASTES1A_vS1B_EENS_8epilogue10collective6detail29Sm90TmaWarpSpecializedAdapterINS1F_15DefaultEpilogueISJ_SK_SK_NS1E_6thread17LinearCombinationISJ_Li1EffLNS1J_9ScaleType4KindE0ELNS_15FloatRoundStyleE2ESJ_EENS1_15EpilogueDefaultEEEEEvvEEEEvNT_6ParamsE,@function
        .size           _ZN7cutlass13device_kernelINS_4gemm6kernel13GemmUniversalIN4cute5tupleIJiiiiEEENS1_10collective13CollectiveMmaINS1_37MainloopSm90TmaGmmaWarpSpecializedFP8ILi5ENS5_IJNS4_1CILi2EEENSA_ILi1EEESC_EEENS1_35KernelTmaWarpSpecializedCooperativeEEENS5_IJNSA_ILi128EEENSA_ILi64EEESG_EEENS_12float_e5m2_tENS5_IJlSC_lEEESJ_SK_NS4_8TiledMMAINS4_8MMA_AtomIJNS4_4SM904GMMA30MMA_64x64x32_F32E5M2E5M2_SS_TNILNSO_7ScaleInE1ELSQ_1EEEEEENS4_6LayoutISD_NS5_IJSC_NSA_ILi0EEESU_EEEEENS5_IJNS4_10UnderscoreESX_SX_EEEEENS4_13SM90_TMA_LOADENS4_14ComposedLayoutINS4_7SwizzleILi3ELi4ELi3EEENS4_18smem_ptr_flag_bitsILi8EEENST_INS5_IJNSA_ILi8EEESG_EEENS5_IJSG_SC_EEEEEEEvNS4_8identityENS4_23SM90_TMA_LOAD_MULTICASTES1A_vS1B_EENS_8epilogue10collective6detail29Sm90TmaWarpSpecializedAdapterINS1F_15DefaultEpilogueISJ_SK_SK_NS1E_6thread17LinearCombinationISJ_Li1EffLNS1J_9ScaleType4KindE0ELNS_15FloatRoundStyleE2ESJ_EENS1_15EpilogueDefaultEEEEEvvEEEEvNT_6ParamsE,(.L_x_144 - _ZN7cutlass13device_kernelINS_4gemm6kernel13GemmUniversalIN4cute5tupleIJiiiiEEENS1_10collective13CollectiveMmaINS1_37MainloopSm90TmaGmmaWarpSpecializedFP8ILi5ENS5_IJNS4_1CILi2EEENSA_ILi1EEESC_EEENS1_35KernelTmaWarpSpecializedCooperativeEEENS5_IJNSA_ILi128EEENSA_ILi64EEESG_EEENS_12float_e5m2_tENS5_IJlSC_lEEESJ_SK_NS4_8TiledMMAINS4_8MMA_AtomIJNS4_4SM904GMMA30MMA_64x64x32_F32E5M2E5M2_SS_TNILNSO_7ScaleInE1ELSQ_1EEEEEENS4_6LayoutISD_NS5_IJSC_NSA_ILi0EEESU_EEEEENS5_IJNS4_10UnderscoreESX_SX_EEEEENS4_13SM90_TMA_LOADENS4_14ComposedLayoutINS4_7SwizzleILi3ELi4ELi3EEENS4_18smem_ptr_flag_bitsILi8EEENST_INS5_IJNSA_ILi8EEESG_EEENS5_IJSG_SC_EEEEEEEvNS4_8identityENS4_23SM90_TMA_LOAD_MULTICASTES1A_vS1B_EENS_8epilogue10collective6detail29Sm90TmaWarpSpecializedAdapterINS1F_15DefaultEpilogueISJ_SK_SK_NS1E_6thread17LinearCombinationISJ_Li1EffLNS1J_9ScaleType4KindE0ELNS_15FloatRoundStyleE2ESJ_EENS1_15EpilogueDefaultEEEEEvvEEEEvNT_6ParamsE)
        .other          _ZN7cutlass13device_kernelINS_4gemm6kernel13GemmUniversalIN4cute5tupleIJiiiiEEENS1_10collective13CollectiveMmaINS1_37MainloopSm90TmaGmmaWarpSpecializedFP8ILi5ENS5_IJNS4_1CILi2EEENSA_ILi1EEESC_EEENS1_35KernelTmaWarpSpecializedCooperativeEEENS5_IJNSA_ILi128EEENSA_ILi64EEESG_EEENS_12float_e5m2_tENS5_IJlSC_lEEESJ_SK_NS4_8TiledMMAINS4_8MMA_AtomIJNS4_4SM904GMMA30MMA_64x64x32_F32E5M2E5M2_SS_TNILNSO_7ScaleInE1ELSQ_1EEEEEENS4_6LayoutISD_NS5_IJSC_NSA_ILi0EEESU_EEEEENS5_IJNS4_10UnderscoreESX_SX_EEEEENS4_13SM90_TMA_LOADENS4_14ComposedLayoutINS4_7SwizzleILi3ELi4ELi3EEENS4_18smem_ptr_flag_bitsILi8EEENST_INS5_IJNSA_ILi8EEESG_EEENS5_IJSG_SC_EEEEEEEvNS4_8identityENS4_23SM90_TMA_LOAD_MULTICASTES1A_vS1B_EENS_8epilogue10collective6detail29Sm90TmaWarpSpecializedAdapterINS1F_15DefaultEpilogueISJ_SK_SK_NS1E_6thread17LinearCombinationISJ_Li1EffLNS1J_9ScaleType4KindE0ELNS_15FloatRoundStyleE2ESJ_EENS1_15EpilogueDefaultEEEEEvvEEEEvNT_6ParamsE,@"STO_CUDA_ENTRY STV_DEFAULT"
_ZN7cutlass13device_kernelINS_4gemm6kernel13GemmUniversalIN4cute5tupleIJiiiiEEENS1_10collective13CollectiveMmaINS1_37MainloopSm90TmaGmmaWarpSpecializedFP8ILi5ENS5_IJNS4_1CILi2EEENSA_ILi1EEESC_EEENS1_35KernelTmaWarpSpecializedCooperativeEEENS5_IJNSA_ILi128EEENSA_ILi64EEESG_EEENS_12float_e5m2_tENS5_IJlSC_lEEESJ_SK_NS4_8TiledMMAINS4_8MMA_AtomIJNS4_4SM904GMMA30MMA_64x64x32_F32E5M2E5M2_SS_TNILNSO_7ScaleInE1ELSQ_1EEEEEENS4_6LayoutISD_NS5_IJSC_NSA_ILi0EEESU_EEEEENS5_IJNS4_10UnderscoreESX_SX_EEEEENS4_13SM90_TMA_LOADENS4_14ComposedLayoutINS4_7SwizzleILi3ELi4ELi3EEENS4_18smem_ptr_flag_bitsILi8EEENST_INS5_IJNSA_ILi8EEESG_EEENS5_IJSG_SC_EEEEEEEvNS4_8identityENS4_23SM90_TMA_LOAD_MULTICASTES1A_vS1B_EENS_8epilogue10collective6detail29Sm90TmaWarpSpecializedAdapterINS1F_15DefaultEpilogueISJ_SK_SK_NS1E_6thread17LinearCombinationISJ_Li1EffLNS1J_9ScaleType4KindE0ELNS_15FloatRoundStyleE2ESJ_EENS1_15EpilogueDefaultEEEEEvvEEEEvNT_6ParamsE:
[----:B------:R-:W-:Y:S01]  /*0000*/  LDC R1, c[0x0][0x28] ;  /* 0x00000a00ff017b82 */ /* 0x000fe20000000800 */
[----:B------:R-:W0:Y:S01]  /*0010*/  S2R R0, SR_TID.X ;  /* 0x0000000000007919 */ /* 0x000e220000002100 */
[----:B------:R-:W-:Y:S01]  /*0020*/  ELECT P0, URZ, PT ;  /* 0x00000000003f782f */ /* 0x000fe20003800000 */
[----:B------:R-:W-:Y:S01]  /*0030*/  BSSY B0, `(.L_x_0) ;  /* 0x000000f000007945 */ /* 0x000fe20003800000 */
[--C-:B0-----:R-:W-:Y:S02]  /*0040*/  SHF.R.U32.HI R2, RZ, 0x5, R0.reuse ;  /* 0x00000005ff027819 */ /* 0x101fe40000011600 */
[----:B------:R-:W-:-:S03]  /*0050*/  SHF.R.U32.HI R3, RZ, 0x7, R0 ;  /* 0x00000007ff037819 */ /* 0x000fc60000011600 */
[----:B------:R-:W0:Y:S04]  /*0060*/  SHFL.IDX PT, R7, R2, RZ, 0x1f ;  /* 0x00001fff02077589 */ /* 0x000e2800000e0000 */
[----:B------:R1:W2:Y:S01]  /*0070*/  SHFL.IDX PT, R4, R3, RZ, 0x1f ;  /* 0x00001fff03047589 */ /* 0x0002a200000e0000 */
[----:B0-----:R-:W-:-:S13]  /*0080*/  ISETP.NE.OR P0, PT, R7, RZ, !P0 ;  /* 0x000000ff0700720c */ /* 0x001fda0004705670 */
[----:B-12---:R-:W-:Y:S05]  /*0090*/  @P0 BRA `(.L_x_1) ;  /* 0x0000000000200947 */ /* 0x006fea0003800000 */
[----:B------:R-:W-:Y:S02]  /*00a0*/  ULDC.64 UR4, c[0x0][0x198] ;  /* 0x0000660000047ab9 */ /* 0x000fe40000000a00 */
[----:B------:R-:W-:Y:S02]  /*00b0*/  UIADD3 UR6, UP0, UR4, 0xf0, URZ ;  /* 0x000000f004067890 */ /* 0x000fe4000ff1e03f */
[----:B------:R-:W-:Y:S02]  /*00c0*/  UIADD3 UR4, UP1, UR4, 0x1f0, URZ ;  /* 0x000001f004047890 */ /* 0x000fe4000ff3e03f */
[----:B------:R-:W-:Y:S02]  /*00d0*/  UIADD3.X UR7, URZ, UR5, URZ, UP0, !UPT ;  /* 0x000000053f077290 */ /* 0x000fe400087fe43f */
[----:B------:R-:W-:-:S07]  /*00e0*/  UIADD3.X UR5, URZ, UR5, URZ, UP1, !UPT ;  /* 0x000000053f057290 */ /* 0x000fce0008ffe43f */
[----:B------:R0:W-:Y:S02]  /*00f0*/  UTMACCTL.PF [UR6] ;  /* 0x00000000060079b9 */ /* 0x0001e40008040000 */
[----:B------:R0:W-:Y:S02]  /*0100*/  UTMACCTL.PF [UR4] ;  /* 0x00000000040079b9 */ /* 0x0001e40008040000 */
[----:B0-----:R-:W-:Y:S01]  /*0110*/  NOP ;  /* 0x0000000000007918 */ /* 0x001fe20000000000 */
.L_x_1:
[----:B------:R-:W-:Y:S05]  /*0120*/  BSYNC B0 ;  /* 0x0000000000007941 */ /* 0x000fea0003800000 */
.L_x_0:
[----:B------:R-:W0:Y:S02]  /*0130*/  SHFL.IDX PT, R3, R2, RZ, 0x1f ;  /* 0x00001fff02037589 */ /* 0x000e2400000e0000 */
[----:B0-----:R-:W-:-:S13]  /*0140*/  ISETP.NE.AND P0, PT, R3, RZ, PT ;  /* 0x000000ff0300720c */ /* 0x001fda0003f05270 */
[----:B------:R-:W-:Y:S05]  /*0150*/  @P0 BRA `(.L_x_2) ;  /* 0x0000000000600947 */ /* 0x000fea0003800000 */
[----:B------:R-:W0:Y:S01]  /*0160*/  S2UR UR8, SR_CgaCtaId ;  /* 0x00000000000879c3 */ /* 0x000e220000008800 */
[----:B------:R-:W-:Y:S01]  /*0170*/  UMOV UR4, 0x400 ;  /* 0x0000040000047882 */ /* 0x000fe20000000000 */
[----:B------:R-:W-:Y:S01]  /*0180*/  UMOV UR5, 0x1 ;  /* 0x0000000100057882 */ /* 0x000fe20000000000 */
[----:B------:R-:W-:Y:S01]  /*0190*/  UMOV UR6, 0x4 ;  /* 0x0000000400067882 */ /* 0x000fe20000000000 */
[----:B------:R-:W-:Y:S01]  /*01a0*/  ELECT P0, URZ, PT ;  /* 0x00000000003f782f */ /* 0x000fe20003800000 */
[----:B------:R-:W-:-:S04]  /*01b0*/  UIADD3 UR6, -UR6, 0x100000, URZ ;  /* 0x0010000006067890 */ /* 0x000fc8000fffe13f */
[----:B------:R-:W-:Y:S02]  /*01c0*/  USHF.L.U32 UR7, UR6, 0xb, URZ ;  /* 0x0000000b06077899 */ /* 0x000fe4000800063f */
[----:B------:R-:W-:Y:S02]  /*01d0*/  USHF.L.U32 UR6, UR6, 0x1, URZ ;  /* 0x0000000106067899 */ /* 0x000fe4000800063f */
[----:B0-----:R-:W-:Y:S02]  /*01e0*/  ULEA UR8, UR8, UR4, 0x18 ;  /* 0x0000000408087291 */ /* 0x001fe4000f8ec03f */
[----:B------:R-:W-:-:S04]  /*01f0*/  UIADD3 UR4, -UR5, 0x100000, URZ ;  /* 0x0010000005047890 */ /* 0x000fc8000fffe13f */
[----:B------:R-:W-:Y:S02]  /*0200*/  USHF.L.U32 UR5, UR4, 0xb, URZ ;  /* 0x0000000b04057899 */ /* 0x000fe4000800063f */
[----:B------:R-:W-:Y:S01]  /*0210*/  USHF.L.U32 UR4, UR4, 0x1, URZ ;  /* 0x0000000104047899 */ /* 0x000fe2000800063f */
[----:B------:R-:W0:Y:S11]  /*0220*/  FENCE.VIEW.ASYNC.S ;  /* 0x00000000000073c6 */ /* 0x000e360000000000 */
[----:B0-----:R0:W1:Y:S01]  /*0230*/  SYNCS.EXCH.64 URZ, [UR8], UR4 ;  /* 0x00000004083f75b2 */ /* 0x0010620008000100 */
[----:B------:R0:W2:Y:S01]  /*0240*/  SYNCS.EXCH.64 URZ, [UR8+0x28], UR6 ;  /* 0x00002806083f75b2 */ /* 0x0000a20008000100 */
[----:B------:R0:W3:Y:S01]  /*0250*/  SYNCS.EXCH.64 URZ, [UR8+0x8], UR4 ;  /* 0x00000804083f75b2 */ /* 0x0000e20008000100 */
[----:B------:R0:W4:Y:S01]  /*0260*/  SYNCS.EXCH.64 URZ, [UR8+0x30], UR6 ;  /* 0x00003006083f75b2 */ /* 0x0001220008000100 */
[----:B------:R0:W0:Y:S01]  /*0270*/  SYNCS.EXCH.64 URZ, [UR8+0x10], UR4 ;  /* 0x00001004083f75b2 */ /* 0x0000220008000100 */
[----:B------:R0:W0:Y:S01]  /*0280*/  SYNCS.EXCH.64 URZ, [UR8+0x38], UR6 ;  /* 0x00003806083f75b2 */ /* 0x0000220008000100 */
[----:B------:R0:W0:Y:S01]  /*0290*/  SYNCS.EXCH.64 URZ, [UR8+0x18], UR4 ;  /* 0x00001804083f75b2 */ /* 0x0000220008000100 */
[----:B------:R0:W0:Y:S01]  /*02a0*/  SYNCS.EXCH.64 URZ, [UR8+0x40], UR6 ;  /* 0x00004006083f75b2 */ /* 0x0000220008000100 */
[----:B------:R0:W0:Y:S01]  /*02b0*/  SYNCS.EXCH.64 URZ, [UR8+0x20], UR4 ;  /* 0x00002004083f75b2 */ /* 0x0000220008000100 */
[----:B------:R0:W0:Y:S01]  /*02c0*/  SYNCS.EXCH.64 URZ, [UR8+0x48], UR6 ;  /* 0x00004806083f75b2 */ /* 0x0000220008000100 */
[----:B------:R-:W-:Y:S01]  /*02d0*/  NOP ;  /* 0x0000000000007918 */ /* 0x000fe20000000000 */
.L_x_2:
[----:B------:R-:W-:Y:S01]  /*02e0*/  SHF.R.S32.HI R5, RZ, 0x1f, R0 ;  /* 0x0000001fff057819 */ /* 0x000fe20000011400 */
[----:B------:R-:W5:Y:S01]  /*02f0*/  SHFL.IDX PT, R2, R2, RZ, 0x1f ;  /* 0x00001fff02027589 */ /* 0x000f6200000e0000 */
[----:B0-----:R-:W0:Y:S01]  /*0300*/  S2UR UR8, SR_CTAID.X ;  /* 0x00000000000879c3 */ /* 0x001e220000002500 */
[----:B------:R-:W-:Y:S02]  /*0310*/  ELECT P0, URZ, PT ;  /* 0x00000000003f782f */ /* 0x000fe40003800000 */
[----:B------:R-:W-:Y:S01]  /*0320*/  LEA.HI R5, R5, R0, RZ, 0x7 ;  /* 0x0000000005057211 */ /* 0x000fe200078f38ff */
[----:B------:R-:W1:Y:S01]  /*0330*/  S2R R8, SR_CTAID.Y ;  /* 0x0000000000087919 */ /* 0x000e620000002600 */
[----:B------:R-:W-:Y:S01]  /*0340*/  ULDC UR4, c[0x0][0x150] ;  /* 0x0000540000047ab9 */ /* 0x000fe20000000800 */
[----:B------:R-:W-:Y:S01]  /*0350*/  VIADD R16, R4, 0xffffffff ;  /* 0xffffffff04107836 */ /* 0x000fe20000000000 */
[----:B------:R-:W-:Y:S01]  /*0360*/  LOP3.LUT R5, R5, 0xffffff80, RZ, 0xc0, !PT ;  /* 0xffffff8005057812 */ /* 0x000fe200078ec0ff */
[----:B------:R-:W-:Y:S01]  /*0370*/  NOP ;  /* 0x0000000000007918 */ /* 0x000fe20000000000 */
[----:B------:R-:W2:Y:S01]  /*0380*/  LDC R12, c[0x0][0x144] ;  /* 0x00005100ff0c7b82 */ /* 0x000ea20000000800 */
[----:B------:R-:W-:Y:S01]  /*0390*/  NOP ;  /* 0x0000000000007918 */ /* 0x000fe20000000000 */
[----:B------:R-:W-:Y:S01]  /*03a0*/  ISETP.GE.U32.AND P6, PT, R16, 0x2, PT ;  /* 0x000000021000780c */ /* 0x000fe20003fc6070 */
[----:B------:R-:W-:Y:S01]  /*03b0*/  IMAD.IADD R5, R0, 0x1, -R5 ;  /* 0x0000000100057824 */ /* 0x000fe200078e0a05 */
[----:B------:R-:W-:-:S04]  /*03c0*/  ISETP.NE.AND P3, PT, R4, RZ, PT ;  /* 0x000000ff0400720c */ /* 0x000fc80003f65270 */
[----:B------:R-:W-:Y:S01]  /*03d0*/  SHF.R.S32.HI R6, RZ, 0x1f, R5 ;  /* 0x0000001fff067819 */ /* 0x000fe20000011405 */
[----:B------:R-:W3:Y:S03]  /*03e0*/  LDC R14, c[0x0][0x140] ;  /* 0x00005000ff0e7b82 */ /* 0x000ee60000000800 */
[----:B------:R-:W-:Y:S02]  /*03f0*/  LEA.HI R6, R6, R5, RZ, 0x3 ;  /* 0x0000000506067211 */ /* 0x000fe400078f18ff */
[----:B-----5:R-:W-:Y:S02]  /*0400*/  ISETP.NE.OR P0, PT, R2, RZ, !P0 ;  /* 0x000000ff0200720c */ /* 0x020fe40004705670 */
[--C-:B------:R-:W-:Y:S02]  /*0410*/  SHF.R.S32.HI R2, RZ, 0x3, R6.reuse ;  /* 0x00000003ff027819 */ /* 0x100fe40000011406 */
[----:B------:R-:W-:-:S02]  /*0420*/  SHF.R.S32.HI R11, RZ, 0x1f, R6 ;  /* 0x0000001fff0b7819 */ /* 0x000fc40000011406 */
[----:B------:R-:W-:Y:S02]  /*0430*/  SHF.R.S32.HI R6, RZ, 0x1f, R3 ;  /* 0x0000001fff067819 */ /* 0x000fe40000011403 */
[----:B0-----:R-:W-:Y:S02]  /*0440*/  I2FP.F32.U32 R10, UR8 ;  /* 0x00000008000a7c45 */ /* 0x001fe40008201000 */
[----:B------:R-:W-:Y:S02]  /*0450*/  LEA.HI R11, R11, R2, RZ, 0x2 ;  /* 0x000000020b0b7211 */ /* 0x000fe400078f10ff */
[----:B------:R-:W-:Y:S01]  /*0460*/  LEA.HI R6, R6, R3, RZ, 0x2 ;  /* 0x0000000306067211 */ /* 0x000fe200078f10ff */
[----:B------:R-:W-:Y:S01]  /*0470*/  FMUL R10, R10, UR4 ;  /* 0x000000040a0a7c20 */ /* 0x000fe20008400000 */
[----:B------:R-:W-:Y:S01]  /*0480*/  LOP3.LUT R11, R11, 0xfffffffc, RZ, 0xc0, !PT ;  /* 0xfffffffc0b0b7812 */ /* 0x000fe200078ec0ff */
[----:B------:R-:W-:Y:S01]  /*0490*/  VOTEU.ALL UP0, P0 ;  /* 0x00000000003f7886 */ /* 0x000fe20000000000 */
[----:B------:R-:W-:Y:S01]  /*04a0*/  LOP3.LUT R6, R6, 0x3ffffffc, RZ, 0xc0, !PT ;  /* 0x3ffffffc06067812 */ /* 0x000fe200078ec0ff */
[----:B------:R-:W-:Y:S01]  /*04b0*/  ULDC UR4, c[0x0][0x154] ;  /* 0x0000550000047ab9 */ /* 0x000fe20000000800 */
[----:B-1----:R-:W-:Y:S01]  /*04c0*/  I2FP.F32.U32 R13, R8 ;  /* 0x00000008000d7245 */ /* 0x002fe20000201000 */
[----:B------:R-:W0:Y:S01]  /*04d0*/  F2I.U32.TRUNC.NTZ R10, R10 ;  /* 0x0000000a000a7305 */ /* 0x000e22000020f000 */
[----:B------:R-:W-:Y:S01]  /*04e0*/  IMAD.IADD R11, R2, 0x1, -R11 ;  /* 0x00000001020b7824 */ /* 0x000fe200078e0a0b */
[----:B------:R-:W1:Y:S01]  /*04f0*/  @!UP0 S2UR UR7, SR_CgaCtaId ;  /* 0x00000000000789c3 */ /* 0x000e620000008800 */
[----:B------:R-:W-:-:S02]  /*0500*/  IMAD.IADD R6, R3, 0x1, -R6 ;  /* 0x0000000103067824 */ /* 0x000fc400078e0a06 */
[----:B------:R-:W-:Y:S01]  /*0510*/  FMUL R13, R13, UR4 ;  /* 0x000000040d0d7c20 */ /* 0x000fe20008400000 */
[----:B------:R-:W-:Y:S01]  /*0520*/  UMOV UR4, 0x20 ;  /* 0x0000002000047882 */ /* 0x000fe20000000000 */
[----:B------:R-:W-:Y:S01]  /*0530*/  @!UP0 UMOV UR6, 0x400 ;  /* 0x0000040000068882 */ /* 0x000fe20000000000 */
[----:B------:R-:W-:Y:S01]  /*0540*/  IMAD R6, R6, 0x4, R11 ;  /* 0x0000000406067824 */ /* 0x000fe200078e020b */
[----:B------:R-:W-:-:S04]  /*0550*/  @!UP0 UIADD3 UR4, -UR4, 0x100000, URZ ;  /* 0x0010000004048890 */ /* 0x000fc8000fffe13f */
[----:B------:R-:W-:Y:S02]  /*0560*/  @!UP0 USHF.L.U32 UR5, UR4, 0xb, URZ ;  /* 0x0000000b04058899 */ /* 0x000fe4000800063f */
[----:B------:R-:W-:Y:S01]  /*0570*/  @!UP0 USHF.L.U32 UR4, UR4, 0x1, URZ ;  /* 0x0000000104048899 */ /* 0x000fe2000800063f */
[----:B---3--:R-:W-:Y:S01]  /*0580*/  ISETP.EQ.U32.AND P2, PT, R14, 0x1, PT ;  /* 0x000000010e00780c */ /* 0x008fe20003f42070 */
[----:B------:R-:W3:Y:S01]  /*0590*/  LDC R11, c[0x0][0x148] ;  /* 0x00005200ff0b7b82 */ /* 0x000ee20000000800 */
[----:B------:R-:W5:Y:S01]  /*05a0*/  F2I.U32.TRUNC.NTZ R13, R13 ;  /* 0x0000000d000d7305 */ /* 0x000f62000020f000 */
[----:B------:R-:W-:Y:S01]  /*05b0*/  LEA.HI R2, R6, R6, RZ, 0x1 ;  /* 0x0000000606027211 */ /* 0x000fe200078f08ff */
[----:B------:R-:W-:Y:S01]  /*05c0*/  VOTEU.ALL UP1, P0 ;  /* 0x00000000003f7886 */ /* 0x000fe20000020000 */
[----:B0-----:R-:W-:Y:S02]  /*05d0*/  IMAD.MOV R15, RZ, RZ, -R10 ;  /* 0x000000ffff0f7224 */ /* 0x001fe400078e0a0a */
[----:B------:R-:W-:-:S02]  /*05e0*/  LOP3.LUT R3, R2, 0xfffffffe, RZ, 0xc0, !PT ;  /* 0xfffffffe02037812 */ /* 0x000fc400078ec0ff */
[----:B------:R-:W-:Y:S01]  /*05f0*/  SHF.R.S32.HI R2, RZ, 0x1f, R7 ;  /* 0x0000001fff027819 */ /* 0x000fe20000011407 */
[----:B--2---:R-:W-:Y:S02]  /*0600*/  IMAD R10, R12, R15, UR8 ;  /* 0x000000080c0a7e24 */ /* 0x004fe4000f8e020f */
[----:B------:R-:W-:Y:S01]  /*0610*/  IMAD.IADD R3, R6, 0x1, -R3 ;  /* 0x0000000106037824 */ /* 0x000fe200078e0a03 */
[----:B------:R-:W-:-:S04]  /*0620*/  LEA.HI R2, R2, R7, RZ, 0x2 ;  /* 0x0000000702027211 */ /* 0x000fc800078f10ff */
[----:B------:R-:W-:Y:S01]  /*0630*/  ISETP.NE.AND P4, PT, R3, R10, PT ;  /* 0x0000000a0300720c */ /* 0x000fe20003f85270 */
[----:B------:R-:W-:Y:S01]  /*0640*/  IMAD.SHL.U32 R3, R6, 0x4, RZ ;  /* 0x0000000406037824 */ /* 0x000fe200078e00ff */
[----:B------:R-:W-:Y:S01]  /*0650*/  LOP3.LUT R2, R2, 0xfffffffc, RZ, 0xc0, !PT ;  /* 0xfffffffc02027812 */ /* 0x000fe200078ec0ff */
[----:B-----5:R-:W-:Y:S01]  /*0660*/  IMAD.MOV R20, RZ, RZ, -R13 ;  /* 0x000000ffff147224 */ /* 0x020fe200078e0a0d */
[----:B-1----:R-:W-:Y:S02]  /*0670*/  @!UP0 ULEA UR6, UR7, UR6, 0x18 ;  /* 0x0000000607068291 */ /* 0x002fe4000f8ec03f */
[----:B------:R-:W-:Y:S01]  /*0680*/  LOP3.LUT R3, R6, 0xc, R3, 0x78, !PT ;  /* 0x0000000c06037812 */ /* 0x000fe200078e7803 */
[----:B------:R-:W-:Y:S01]  /*0690*/  IMAD.IADD R7, R7, 0x1, -R2 ;  /* 0x0000000107077824 */ /* 0x000fe200078e0a02 */
[----:B------:R-:W-:Y:S01]  /*06a0*/  VOTEU.ALL UP0, P0 ;  /* 0x00000000003f7886 */ /* 0x000fe20000000000 */
[----:B---3--:R-:W-:Y:S01]  /*06b0*/  IMAD R13, R11, R20, R8 ;  /* 0x000000140b0d7224 */ /* 0x008fe200078e0208 */
[----:B------:R-:W-:Y:S01]  /*06c0*/  LOP3.LUT P0, RZ, R5, 0x7, RZ, 0xc0, !PT ;  /* 0x0000000705ff7812 */ /* 0x000fe2000780c0ff */
[----:B------:R-:W-:Y:S01]  /*06d0*/  IMAD.MOV.U32 R6, RZ, RZ, 0x1 ;  /* 0x00000001ff067424 */ /* 0x000fe200078e00ff */
[----:B------:R-:W-:-:S02]  /*06e0*/  ISETP.NE.AND P1, PT, R7, 0x3, PT ;  /* 0x000000030700780c */ /* 0x000fc40003f25270 */
[----:B------:R-:W-:Y:S02]  /*06f0*/  @P4 LEA.HI R2, R3, R3, RZ, 0x1 ;  /* 0x0000000303024211 */ /* 0x000fe400078f08ff */
[----:B------:R-:W-:Y:S01]  /*0700*/  ISETP.EQ.OR P1, PT, R7, RZ, !P1 ;  /* 0x000000ff0700720c */ /* 0x000fe20004f22670 */
[----:B------:R-:W0:Y:S02]  /*0710*/  FENCE.VIEW.ASYNC.S ;  /* 0x00000000000073c6 */ /* 0x000e240000000000 */
[----:B0-----:R0:W1:Y:S01]  /*0720*/  @!UP0 SYNCS.EXCH.64 URZ, [UR6+0x60], UR4 ;  /* 0x00006004063f85b2 */ /* 0x0010620008000100 */
[----:B------:R-:W-:Y:S02]  /*0730*/  @P4 SHF.R.S32.HI R2, RZ, 0x1, R2 ;  /* 0x00000001ff024819 */ /* 0x000fe40000011402 */
[----:B------:R-:W-:Y:S02]  /*0740*/  ISETP.LT.U32.AND P0, PT, R3, 0x2, !P0 ;  /* 0x000000020300780c */ /* 0x000fe40004701070 */
[----:B------:R-:W-:-:S02]  /*0750*/  @P4 ISETP.NE.AND P5, PT, R2, R13, PT ;  /* 0x0000000d0200420c */ /* 0x000fc40003fa5270 */
[----:B------:R-:W-:Y:S02]  /*0760*/  ISETP.EQ.AND P1, PT, R4, RZ, P1 ;  /* 0x000000ff0400720c */ /* 0x000fe40000f22270 */
[----:B------:R-:W-:Y:S02]  /*0770*/  SEL R5, RZ, 0x1, !P0 ;  /* 0x00000001ff057807 */ /* 0x000fe40004000000 */
[----:B------:R-:W-:Y:S02]  /*0780*/  @P4 SEL R6, RZ, 0x1, P5 ;  /* 0x00000001ff064807 */ /* 0x000fe40002800000 */
[----:B------:R-:W-:Y:S02]  /*0790*/  SEL R2, RZ, 0x1, !P1 ;  /* 0x00000001ff027807 */ /* 0x000fe40004800000 */
[----:B------:R-:W-:Y:S01]  /*07a0*/  LOP3.LUT R6, R6, R5, RZ, 0xc0, !PT ;  /* 0x0000000506067212 */ /* 0x000fe200078ec0ff */
[----:B------:R0:W2:Y:S01]  /*07b0*/  @!UP1 SYNCS.EXCH.64 URZ, [UR6+0x68], UR4 ;  /* 0x00006804063f95b2 */ /* 0x0000a20008000100 */
[----:B------:R-:W-:Y:S01]  /*07c0*/  SEL R2, R2, 0x2, P6 ;  /* 0x0000000202027807 */ /* 0x000fe20003000000 */
[----:B------:R-:W-:Y:S01]  /*07d0*/  NOP ;  /* 0x0000000000007918 */ /* 0x000fe20000000000 */
[----:B------:R-:W-:Y:S05]  /*07e0*/  @!P2 BRA `(.L_x_3) ;  /* 0x000000000008a947 */ /* 0x000fea0003800000 */
[----:B-12-4-:R-:W-:Y:S01]  /*07f0*/  UCGABAR_ARV ;  /* 0x00000000000079c7 */ /* 0x016fe20008000000 */
[----:B------:R-:W-:Y:S05]  /*0800*/  BRA `(.L_x_4) ;  /* 0x0000000000047947 */ /* 0x000fea0003800000 */
.L_x_3:
[----:B-12-4-:R-:W-:Y:S01]  /*0810*/  NOP ;  /* 0x0000000000007918 */ /* 0x016fe20000000000 */
.L_x_4:
[----:B------:R-:W1:Y:S01]  /*0820*/  LDC R4, c[0x0][0x65c] ;  /* 0x00019700ff047b82 */ /* 0x000e620000000800 */
[----:B------:R-:W-:Y:S01]  /*0830*/  IMAD.MOV.U32 R5, RZ, RZ, RZ ;  /* 0x000000ffff057224 */ /* 0x000fe200078e00ff */
[----:B-1----:R-:W-:Y:S01]  /*0840*/  ISETP.NE.AND P4, PT, R4, 0x1, PT ;  /* 0x000000010400780c */ /* 0x002fe20003f85270 */
[----:B------:R-:W-:-:S12]  /*0850*/  IMAD.U32 R4, RZ, RZ, UR8 ;  /* 0x00000008ff047e24 */ /* 0x000fd8000f8e00ff */
[----:B------:R-:W1:Y:S01]  /*0860*/  @P4 LDC R15, c[0x0][0x10] ;  /* 0x00000400ff0f4b82 */ /* 0x000e620000000800 */
[----:B------:R-:W-:Y:S02]  /*0870*/  @P4 IMAD.MOV.U32 R9, RZ, RZ, RZ ;  /* 0x000000ffff094224 */ /* 0x000fe400078e00ff */
[----:B------:R-:W-:-:S05]  /*0880*/  @P4 IMAD.MOV.U32 R17, RZ, RZ, RZ ;  /* 0x000000ffff114224 */ /* 0x000fca00078e00ff */
[----:B------:R-:W2:Y:S01]  /*0890*/  @!P4 LDC R13, c[0x0][0xc] ;  /* 0x00000300ff0dcb82 */ /* 0x000ea20000000800 */
[----:B-1----:R-:W-:-:S04]  /*08a0*/  @P4 IMAD.WIDE.U32 R14, R15, UR8, R8 ;  /* 0x000000080f0e4c25 */ /* 0x002fc8000f8e0008 */
[----:B--2---:R-:W-:-:S04]  /*08b0*/  @!P4 IMAD.WIDE.U32 R12, R8, R13, R4 ;  /* 0x0000000d080cc225 */ /* 0x004fc800078e0004 */
[----:B------:R-:W-:Y:S02]  /*08c0*/  @P4 IMAD.MOV.U32 R4, RZ, RZ, R14 ;  /* 0x000000ffff044224 */ /* 0x000fe400078e000e */
[----:B------:R-:W-:Y:S02]  /*08d0*/  @P4 IMAD.IADD R5, R15, 0x1, R17 ;  /* 0x000000010f054824 */ /* 0x000fe400078e0211 */
[----:B------:R-:W-:Y:S02]  /*08e0*/  @!P4 IMAD.MOV.U32 R4, RZ, RZ, R12 ;  /* 0x000000ffff04c224 */ /* 0x000fe400078e000c */
[----:B------:R-:W-:Y:S01]  /*08f0*/  @!P4 IMAD.MOV.U32 R5, RZ, RZ, R13 ;  /* 0x000000ffff05c224 */ /* 0x000fe200078e000d */
[----:B------:R-:W-:Y:S06]  /*0900*/  @!P2 BRA `(.L_x_5) ;  /* 0x00000000000ca947 */ /* 0x000fec0003800000 */
[----:B------:R-:W-:Y:S01]  /*0910*/  UCGABAR_WAIT ;  /* 0x0000000000007dc7 */ /* 0x000fe20008000000 */
[----:B------:R-:W-:Y:S01]  /*0920*/  CCTL.IVALL ;  /* 0x00000000ff00798f */ /* 0x000fe20002000000 */
[----:B------:R-:W-:Y:S05]  /*0930*/  BRA `(.L_x_6) ;  /* 0x0000000000047947 */ /* 0x000fea0003800000 */
.L_x_5:
[----:B------:R-:W-:Y:S06]  /*0940*/  BAR.SYNC.DEFER_BLOCKING 0x0 ;  /* 0x0000000000007b1d */ /* 0x000fec0000010000 */
.L_x_6:
[----:B------:R-:W-:Y:S05]  /*0950*/  @!P3 BRA `(.L_x_7) ;  /* 0x0000004c0054b947 */ /* 0x000fea0003800000 */
[----:B------:R-:W-:-:S13]  /*0960*/  ISETP.GT.U32.AND P0, PT, R16, 0x1, PT ;  /* 0x000000011000780c */ /* 0x000fda0003f04070 */
[----:B0-----:R-:W-:Y:S05]  /*0970*/  @P0 EXIT ;  /* 0x000000000000094d */ /* 0x001fea0003800000 */
[----:B------:R-:W-:Y:S01]  /*0980*/  ULDC.64 UR4, c[0x0][0x650] ;  /* 0x0001940000047ab9 */ /* 0x000fe20000000a00 */
[----:B------:R-:W-:Y:S01]  /*0990*/  PRMT R14, RZ, 0x7610, R14 ;  /* 0x00007610ff0e7816 */ /* 0x000fe2000000000e */
[----:B------:R-:W-:Y:S01]  /*09a0*/  IMAD.MOV.U32 R71, RZ, RZ, -0x1 ;  /* 0xffffffffff477424 */ /* 0x000fe200078e00ff */
[----:B------:R-:W-:Y:S01]  /*09b0*/  ISETP.GE.U32.AND P0, PT, R4, UR4, PT ;  /* 0x0000000404007c0c */ /* 0x000fe2000bf06070 */
[----:B------:R-:W-:Y:S02]  /*09c0*/  IMAD.MOV.U32 R15, RZ, RZ, -0x1 ;  /* 0xffffffffff0f7424 */ /* 0x000fe400078e00ff */
[----:B------:R-:W-:Y:S01]  /*09d0*/  IMAD.MOV.U32 R73, RZ, RZ, -0x1 ;  /* 0xffffffffff497424 */ /* 0x000fe200078e00ff */
[----:B------:R-:W-:-:S13]  /*09e0*/  ISETP.GE.U32.AND.EX P0, PT, R5, UR5, PT, P0 ;  /* 0x0000000505007c0c */ /* 0x000fda000bf06100 */
[----:B------:R-:W-:Y:S05]  /*09f0*/  @P0 BRA `(.L_x_8) ;  /* 0x0000000400240947 */ /* 0x000fea0003800000 */
[----:B------:R-:W0:Y:S01]  /*0a00*/  LDC.64 R22, c[0x0][0x628] ;  /* 0x00018a00ff167b82 */ /* 0x000e220000000a00 */
[----:B------:R-:W-:Y:S02]  /*0a10*/  IMAD.MOV.U32 R12, RZ, RZ, R4 ;  /* 0x000000ffff0c7224 */ /* 0x000fe400078e0004 */
[----:B------:R-:W-:-:S05]  /*0a20*/  IMAD.MOV.U32 R13, RZ, RZ, R5 ;  /* 0x000000ffff0d7224 */ /* 0x000fca00078e0005 */
[----:B------:R-:W1:Y:S08]  /*0a30*/  LDC R18, c[0x0][0x630] ;  /* 0x00018c00ff127b82 */ /* 0x000e700000000800 */
[----:B------:R-:W2:Y:S01]  /*0a40*/  LDC.64 R24, c[0x0][0x620] ;  /* 0x00018800ff187b82 */ /* 0x000ea20000000a00 */
[----:B0-----:R-:W-:-:S04]  /*0a50*/  ISETP.NE.U32.AND P0, PT, R22, RZ, PT ;  /* 0x000000ff1600720c */ /* 0x001fc80003f05070 */
[----:B------:R-:W-:-:S13]  /*0a60*/  ISETP.NE.AND.EX P0, PT, R23, RZ, PT, P0 ;  /* 0x000000ff1700720c */ /* 0x000fda0003f05300 */
[----:B-12---:R-:W-:Y:S05]  /*0a70*/  @!P0 BRA `(.L_x_9) ;  /* 0x0000000000288947 */ /* 0x006fea0003800000 */
[----:B------:R-:W0:Y:S02]  /*0a80*/  LDC R7, c[0x0][0x634] ;  /* 0x00018d00ff077b82 */ /* 0x000e240000000800 */
[----:B0-----:R-:W-:-:S05]  /*0a90*/  IADD3 R7, P0, R4, R7, RZ ;  /* 0x0000000704077210 */ /* 0x001fca0007f1e0ff */
[----:B------:R-:W-:-:S04]  /*0aa0*/  IMAD.X R19, RZ, RZ, R5, P0 ;  /* 0x000000ffff137224 */ /* 0x000fc800000e0605 */
[----:B------:R-:W-:-:S04]  /*0ab0*/  IMAD.WIDE.U32 R12, R19, R22, RZ ;  /* 0x00000016130c7225 */ /* 0x000fc800078e00ff */
[----:B------:R-:W-:-:S04]  /*0ac0*/  IMAD.WIDE.U32 R14, P0, R7, R23, R12 ;  /* 0x00000017070e7225 */ /* 0x000fc8000780000c */
[----:B------:R-:W-:-:S04]  /*0ad0*/  IMAD.WIDE.U32 R12, R7, R22, RZ ;  /* 0x00000016070c7225 */ /* 0x000fc800078e00ff */
[----:B------:R-:W-:Y:S01]  /*0ae0*/  IMAD.X R17, RZ, RZ, RZ, P0 ;  /* 0x000000ffff117224 */ /* 0x000fe200000e06ff */
[----:B------:R-:W-:Y:S01]  /*0af0*/  IADD3 RZ, P0, R13, R14, RZ ;  /* 0x0000000e0dff7210 */ /* 0x000fe20007f1e0ff */
[----:B------:R-:W-:-:S04]  /*0b00*/  IMAD.MOV.U32 R16, RZ, RZ, R15 ;  /* 0x000000ffff107224 */ /* 0x000fc800078e000f */
[----:B------:R-:W-:-:S08]  /*0b10*/  IMAD.WIDE.U32.X R12, R19, R23, R16, P0 ;  /* 0x00000017130c7225 */ /* 0x000fd000000e0410 */
.L_x_9:
[----:B------:R-:W0:Y:S01]  /*0b20*/  LDC.64 R28, c[0x0][0x640] ;  /* 0x00019000ff1c7b82 */ /* 0x000e220000000a00 */
[--C-:B------:R-:W-:Y:S01]  /*0b30*/  SHF.R.U64 R73, R12, R18, R13.reuse ;  /* 0x000000120c497219 */ /* 0x100fe2000000120d */
[----:B------:R-:W-:Y:S01]  /*0b40*/  IMAD R27, R11, R20, R8 ;  /* 0x000000140b1b7224 */ /* 0x000fe200078e0208 */
[----:B------:R-:W-:Y:S01]  /*0b50*/  SHF.R.U32.HI R7, RZ, R18, R13 ;  /* 0x00000012ff077219 */ /* 0x000fe2000001160d */
[----:B------:R-:W-:Y:S01]  /*0b60*/  IMAD.MOV.U32 R23, RZ, RZ, 0x1 ;  /* 0x00000001ff177424 */ /* 0x000fe200078e00ff */
[----:B------:R-:W-:-:S03]  /*0b70*/  IADD3 R9, P0, RZ, -R73, RZ ;  /* 0x80000049ff097210 */ /* 0x000fc60007f1e0ff */
[----:B------:R-:W1:Y:S02]  /*0b80*/  LDC R22, c[0x0][0x618] ;  /* 0x00018600ff167b82 */ /* 0x000e640000000800 */
[----:B------:R-:W-:Y:S02]  /*0b90*/  IMAD.X R7, RZ, RZ, ~R7, P0 ;  /* 0x000000ffff077224 */ /* 0x000fe400000e0e07 */
[----:B------:R-:W-:-:S04]  /*0ba0*/  IMAD.WIDE.U32 R12, R9, R24, R4 ;  /* 0x00000018090c7225 */ /* 0x000fc800078e0004 */
[----:B------:R-:W2:Y:S01]  /*0bb0*/  LDC R18, c[0x0][0x608] ;  /* 0x00018200ff127b82 */ /* 0x000ea20000000800 */
[----:B------:R-:W-:Y:S02]  /*0bc0*/  IMAD R14, R7, R24, RZ ;  /* 0x00000018070e7224 */ /* 0x000fe400078e02ff */
[----:B------:R-:W-:Y:S02]  /*0bd0*/  IMAD.MOV.U32 R7, RZ, RZ, -0x1 ;  /* 0xffffffffff077424 */ /* 0x000fe400078e00ff */
[----:B------:R-:W-:-:S03]  /*0be0*/  IMAD R9, R9, R25, R14 ;  /* 0x0000001909097224 */ /* 0x000fc600078e020e */
[----:B------:R-:W3:Y:S01]  /*0bf0*/  LDC R26, c[0x0][0x658] ;  /* 0x00019600ff1a7b82 */ /* 0x000ee20000000800 */
[----:B------:R-:W-:Y:S01]  /*0c00*/  IMAD.IADD R9, R13, 0x1, R9 ;  /* 0x000000010d097824 */ /* 0x000fe200078e0209 */
[----:B0-----:R-:W-:-:S04]  /*0c10*/  ISETP.NE.U32.AND P0, PT, R28, RZ, PT ;  /* 0x000000ff1c00720c */ /* 0x001fc80003f05070 */
[----:B------:R-:W-:Y:S02]  /*0c20*/  ISETP.NE.AND.EX P0, PT, R29, RZ, PT, P0 ;  /* 0x000000ff1d00720c */ /* 0x000fe40003f05300 */
[----:B------:R-:W0:Y:S01]  /*0c30*/  LDC R24, c[0x0][0x600] ;  /* 0x00018000ff187b82 */ /* 0x000e220000000800 */
[-CC-:B-1----:R-:W-:Y:S02]  /*0c40*/  SHF.R.U64 R16, R12, R22.reuse, R9.reuse ;  /* 0x000000160c107219 */ /* 0x182fe40000001209 */
[----:B------:R-:W-:-:S05]  /*0c50*/  SHF.R.U32.HI R9, RZ, R22, R9 ;  /* 0x00000016ff097219 */ /* 0x000fca0000011609 */
[----:B------:R-:W1:Y:S01]  /*0c60*/  LDC R19, c[0x0][0x648] ;  /* 0x00019200ff137b82 */ /* 0x000e620000000800 */
[-CC-:B--2---:R-:W-:Y:S02]  /*0c70*/  SHF.R.U64 R22, R16, R18.reuse, R9.reuse ;  /* 0x0000001210167219 */ /* 0x184fe40000001209 */
[----:B------:R-:W-:-:S05]  /*0c80*/  SHF.R.U32.HI R9, RZ, R18, R9 ;  /* 0x00000012ff097219 */ /* 0x000fca0000011609 */
[----:B------:R-:W2:Y:S01]  /*0c90*/  LDC R21, c[0x0][0x638] ;  /* 0x00018e00ff157b82 */ /* 0x000ea20000000800 */
[-CC-:B---3--:R-:W-:Y:S02]  /*0ca0*/  SHF.R.U64 R18, R22, R26.reuse, R9.reuse ;  /* 0x0000001a16127219 */ /* 0x188fe40000001209 */
[-C--:B------:R-:W-:Y:S02]  /*0cb0*/  SHF.L.U32 R7, R7, R26.reuse, RZ ;  /* 0x0000001a07077219 */ /* 0x080fe400000006ff */
[----:B------:R-:W-:Y:S01]  /*0cc0*/  SHF.R.U32.HI R9, RZ, R26, R9 ;  /* 0x0000001aff097219 */ /* 0x000fe20000011609 */
[----:B------:R-:W-:Y:S01]  /*0cd0*/  IMAD.MOV.U32 R8, RZ, RZ, R18 ;  /* 0x000000ffff087224 */ /* 0x000fe200078e0012 */
[----:B------:R-:W-:Y:S01]  /*0ce0*/  LOP3.LUT R11, RZ, R7, RZ, 0x33, !PT ;  /* 0x00000007ff0b7212 */ /* 0x000fe200078e33ff */
[----:B------:R-:W3:Y:S01]  /*0cf0*/  LDC R25, c[0x0][0x610] ;  /* 0x00018400ff197b82 */ /* 0x000ee20000000800 */
[----:B------:R-:W-:Y:S05]  /*0d00*/  @!P0 BRA `(.L_x_10) ;  /* 0x0000000000288947 */ /* 0x000fea0003800000 */
[----:B------:R-:W4:Y:S02]  /*0d10*/  LDC R7, c[0x0][0x64c] ;  /* 0x00019300ff077b82 */ /* 0x000f240000000800 */
[----:B----4-:R-:W-:-:S05]  /*0d20*/  IADD3 R7, P0, R18, R7, RZ ;  /* 0x0000000712077210 */ /* 0x010fca0007f1e0ff */
        /* <DEDUP_REMOVED lines=8> */
.L_x_10:
[----:B-1----:R-:W-:Y:S01]  /*0db0*/  SHF.R.U64 R9, R8, R19, R9 ;  /* 0x0000001308097219 */ /* 0x002fe20000001209 */
[----:B------:R-:W-:Y:S01]  /*0dc0*/  IMAD.MOV.U32 R14, RZ, RZ, 0x1 ;  /* 0x00000001ff0e7424 */ /* 0x000fe200078e00ff */
[----:B------:R-:W-:Y:S01]  /*0dd0*/  LOP3.LUT R8, R22, R11, RZ, 0xc0, !PT ;  /* 0x0000000b16087212 */ /* 0x000fe200078ec0ff */
[----:B0-----:R-:W-:Y:S01]  /*0de0*/  VIADD R11, R24, 0xffffffff ;  /* 0xffffffff180b7836 */ /* 0x001fe20000000000 */
[----:B------:R-:W-:Y:S01]  /*0df0*/  SHF.L.U32 R7, R23, R26, RZ ;  /* 0x0000001a17077219 */ /* 0x000fe200000006ff */
[----:B------:R-:W-:Y:S01]  /*0e00*/  IMAD.MOV R12, RZ, RZ, -R9 ;  /* 0x000000ffff0c7224 */ /* 0x000fe200078e0a09 */
[----:B------:R-:W-:Y:S02]  /*0e10*/  SEL R10, R10, R27, !P4 ;  /* 0x0000001b0a0a7207 */ /* 0x000fe40006000000 */
[----:B------:R-:W-:Y:S01]  /*0e20*/  LOP3.LUT R11, R16, R11, RZ, 0xc0, !PT ;  /* 0x0000000b100b7212 */ /* 0x000fe200078ec0ff */
[----:B------:R-:W-:Y:S02]  /*0e30*/  IMAD R9, R7, R9, R8 ;  /* 0x0000000907097224 */ /* 0x000fe400078e0208 */
[----:B--2---:R-:W-:-:S02]  /*0e40*/  IMAD R7, R12, R21, R18 ;  /* 0x000000150c077224 */ /* 0x004fc400078e0212 */
[----:B---3--:R-:W-:Y:S02]  /*0e50*/  IMAD R10, R9, R25, R10 ;  /* 0x00000019090a7224 */ /* 0x008fe400078e020a */
[----:B------:R-:W-:-:S05]  /*0e60*/  IMAD R7, R7, R24, R11 ;  /* 0x0000001807077224 */ /* 0x000fca00078e020b */
[----:B------:R-:W-:Y:S02]  /*0e70*/  SEL R15, R7, R10, !P4 ;  /* 0x0000000a070f7207 */ /* 0x000fe40006000000 */
[----:B------:R-:W-:-:S07]  /*0e80*/  SEL R71, R10, R7, !P4 ;  /* 0x000000070a477207 */ /* 0x000fce0006000000 */
.L_x_8:
[----:B------:R-:W-:-:S08]  /*0e90*/  NOP ;  /* 0x0000000000007918 */ /* 0x000fd00000000000 */
[----:B------:R-:W0:Y:S02]  /*0ea0*/  USETMAXREG.TRY_ALLOC.CTAPOOL UP0, 0xe8 ;  /* 0x000000e8000079c8 */ /* 0x000e240008000600 */
[----:B0-----:R-:W-:-:S13]  /*0eb0*/  PLOP3.LUT P0, PT, PT, PT, UP0, 0x80, 0x0 ;  /* 0x000000000000781c */ /* 0x001fda0003f0f008 */
[----:B------:R-:W-:Y:S05]  /*0ec0*/  @!P0 BRA `(.L_x_8) ;  /* 0xfffffffc00f08947 */ /* 0x000fea000383ffff */
[----:B------:R-:W-:Y:S01]  /*0ed0*/  ULDC.64 UR4, c[0x0][0x598] ;  /* 0x0001660000047ab9 */ /* 0x000fe20000000a00 */
[----:B------:R-:W-:Y:S01]  /*0ee0*/  ULDC.64 UR16, c[0x0][0x208] ;  /* 0x0000820000107ab9 */ /* 0x000fe20000000a00 */
[----:B------:R-:W-:-:S04]  /*0ef0*/  ISETP.NE.U32.AND P0, PT, RZ, UR4, PT ;  /* 0x00000004ff007c0c */ /* 0x000fc8000bf05070 */
[----:B------:R-:W-:-:S13]  /*0f00*/  ISETP.NE.AND.EX P0, PT, RZ, UR5, PT, P0 ;  /* 0x00000005ff007c0c */ /* 0x000fda000bf05300 */
[----:B------:R-:W-:Y:S05]  /*0f10*/  @!P0 BRA `(.L_x_11) ;  /* 0x00000000001c8947 */ /* 0x000fea0003800000 */
[----:B------:R-:W0:Y:S02]  /*0f20*/  LDC.64 R8, c[0x0][0x598] ;  /* 0x00016600ff087b82 */ /* 0x000e240000000a00 */
[----:B0-----:R-:W2:Y:S02]  /*0f30*/  LDG.E.64 R8, desc[UR16][R8.64] ;  /* 0x0000001008087981 */ /* 0x001ea4000c1e1b00 */
[----:B--2---:R-:W-:-:S04]  /*0f40*/  ISETP.NE.U32.AND P0, PT, R8, RZ, PT ;  /* 0x000000ff0800720c */ /* 0x004fc80003f05070 */
[----:B------:R-:W-:-:S13]  /*0f50*/  ISETP.NE.AND.EX P0, PT, R9, RZ, PT, P0 ;  /* 0x000000ff0900720c */ /* 0x000fda0003f05300 */
[----:B------:R-:W-:Y:S05]  /*0f60*/  @!P0 BRA `(.L_x_11) ;  /* 0x0000000000088947 */ /* 0x000fea0003800000 */
[----:B------:R0:W5:Y:S01]  /*0f70*/  LD.E R7, desc[UR16][R8.64] ;  /* 0x0000001008077980 */ /* 0x000162000c101900 */
[----:B------:R-:W-:Y:S05]  /*0f80*/  BRA `(.L_x_12) ;  /* 0x0000000000207947 */ /* 0x000fea0003800000 */
.L_x_11:
[----:B------:R-:W-:Y:S02]  /*0f90*/  ULDC.64 UR4, c[0x0][0x588] ;  /* 0x0001620000047ab9 */ /* 0x000fe40000000a00 */
[----:B------:R-:W-:-:S04]  /*0fa0*/  ISETP.NE.U32.AND P0, PT, RZ, UR4, PT ;  /* 0x00000004ff007c0c */ /* 0x000fc8000bf05070 */
[----:B------:R-:W-:-:S13]  /*0fb0*/  ISETP.NE.AND.EX P0, PT, RZ, UR5, PT, P0 ;  /* 0x00000005ff007c0c */ /* 0x000fda000bf05300 */
[----:B------:R-:W-:Y:S05]  /*0fc0*/  @!P0 BRA `(.L_x_13) ;  /* 0x00000000000c8947 */ /* 0x000fea0003800000 */
[----:B------:R-:W0:Y:S02]  /*0fd0*/  LDC.64 R8, c[0x0][0x588] ;  /* 0x00016200ff087b82 */ /* 0x000e240000000a00 */
[----:B0-----:R1:W5:Y:S01]  /*0fe0*/  LDG.E R7, desc[UR16][R8.64] ;  /* 0x0000001008077981 */ /* 0x001362000c1e1900 */
[----:B------:R-:W-:Y:S05]  /*0ff0*/  BRA `(.L_x_12) ;  /* 0x0000000000047947 */ /* 0x000fea0003800000 */
.L_x_13:
[----:B------:R-:W2:Y:S02]  /*1000*/  LDC R7, c[0x0][0x580] ;  /* 0x00016000ff077b82 */ /* 0x000ea40000000800 */
.L_x_12:
[----:B------:R-:W-:Y:S02]  /*1010*/  ULDC.64 UR4, c[0x0][0x5a0] ;  /* 0x0001680000047ab9 */ /* 0x000fe40000000a00 */
[----:B------:R-:W-:-:S04]  /*1020*/  ISETP.NE.U32.AND P0, PT, RZ, UR4, PT ;  /* 0x00000004ff007c0c */ /* 0x000fc8000bf05070 */
[----:B------:R-:W-:-:S13]  /*1030*/  ISETP.NE.AND.EX P0, PT, RZ, UR5, PT, P0 ;  /* 0x00000005ff007c0c */ /* 0x000fda000bf05300 */
[----:B------:R-:W-:Y:S05]  /*1040*/  @!P0 BRA `(.L_x_14) ;  /* 0x00000000001c8947 */ /* 0x000fea0003800000 */
[----:B01----:R-:W0:Y:S02]  /*1050*/  LDC.64 R8, c[0x0][0x5a0] ;  /* 0x00016800ff087b82 */ /* 0x003e240000000a00 */
[----:B0-----:R-:W3:Y:S02]  /*1060*/  LDG.E.64 R8, desc[UR16][R8.64] ;  /* 0x0000001008087981 */ /* 0x001ee4000c1e1b00 */
[----:B---3--:R-:W-:-:S04]  /*1070*/  ISETP.NE.U32.AND P0, PT, R8, RZ, PT ;  /* 0x000000ff0800720c */ /* 0x008fc80003f05070 */
[----:B------:R-:W-:-:S13]  /*1080*/  ISETP.NE.AND.EX P0, PT, R9, RZ, PT, P0 ;  /* 0x000000ff0900720c */ /* 0x000fda0003f05300 */
[----:B------:R-:W-:Y:S05]  /*1090*/  @!P0 BRA `(.L_x_14) ;  /* 0x0000000000088947 */ /* 0x000fea0003800000 */
[----:B------:R0:W5:Y:S01]  /*10a0*/  LD.E R12, desc[UR16][R8.64] ;  /* 0x00000010080c7980 */ /* 0x000162000c101900 */
[----:B------:R-:W-:Y:S05]  /*10b0*/  BRA `(.L_x_15) ;  /* 0x0000000000207947 */ /* 0x000fea0003800000 */
.L_x_14:
[----:B------:R-:W-:Y:S02]  /*10c0*/  ULDC.64 UR4, c[0x0][0x590] ;  /* 0x0001640000047ab9 */ /* 0x000fe40000000a00 */
[----:B------:R-:W-:-:S04]  /*10d0*/  ISETP.NE.U32.AND P0, PT, RZ, UR4, PT ;  /* 0x00000004ff007c0c */ /* 0x000fc8000bf05070 */
[----:B------:R-:W-:-:S13]  /*10e0*/  ISETP.NE.AND.EX P0, PT, RZ, UR5, PT, P0 ;  /* 0x00000005ff007c0c */ /* 0x000fda000bf05300 */
[----:B------:R-:W-:Y:S05]  /*10f0*/  @!P0 BRA `(.L_x_16) ;  /* 0x00000000000c8947 */ /* 0x000fea0003800000 */
[----:B------:R-:W3:Y:S02]  /*1100*/  LDC.64 R12, c[0x0][0x590] ;  /* 0x00016400ff0c7b82 */ /* 0x000ee40000000a00 */
[----:B---3--:R3:W5:Y:S01]  /*1110*/  LDG.E R12, desc[UR16][R12.64] ;  /* 0x000000100c0c7981 */ /* 0x008762000c1e1900 */
[----:B------:R-:W-:Y:S05]  /*1120*/  BRA `(.L_x_15) ;  /* 0x0000000000047947 */ /* 0x000fea0003800000 */
.L_x_16:
[----:B------:R-:W4:Y:S02]  /*1130*/  LDC R12, c[0x0][0x584] ;  /* 0x00016100ff0c7b82 */ /* 0x000f240000000800 */
.L_x_15:
[----:B------:R-:W-:-:S13]  /*1140*/  LOP3.LUT P0, RZ, R14, 0xff, RZ, 0xc0, !PT ;  /* 0x000000ff0eff7812 */ /* 0x000fda000780c0ff */
[----:B------:R-:W-:Y:S05]  /*1150*/  @!P0 EXIT ;  /* 0x000000000000894d */ /* 0x000fea0003800000 */
[----:B------:R-:W-:Y:S01]  /*1160*/  ULDC UR4, c[0x0][0x28c] ;  /* 0x0000a30000047ab9 */ /* 0x000fe20000000800 */
[----:B------:R-:W-:Y:S01]  /*1170*/  LOP3.LUT R81, R2, 0x1, RZ, 0xfc, !PT ;  /* 0x0000000102517812 */ /* 0x000fe200078efcff */
[----:B------:R-:W-:-:S04]  /*1180*/  UIADD3 UR4, UR4, 0x7f, URZ ;  /* 0x0000007f04047890 */ /* 0x000fc8000fffe03f */
[----:B------:R-:W-:-:S04]  /*1190*/  USHF.R.S32.HI UR5, URZ, 0x1f, UR4 ;  /* 0x0000001f3f057899 */ /* 0x000fc80008011404 */
[----:B------:R-:W-:-:S03]  /*11a0*/  ULEA.HI UR5, UR5, UR4, URZ, 0x7 ;  /* 0x0000000405057291 */ /* 0x000fc6000f8f383f */
[----:B------:R-:W-:Y:S01]  /*11b0*/  UMOV UR4, URZ ;  /* 0x0000003f00047c82 */ /* 0x000fe20008000000 */
[----:B------:R-:W-:-:S03]  /*11c0*/  USHF.R.S32.HI UR9, URZ, 0x7, UR5 ;  /* 0x000000073f097899 */ /* 0x000fc60008011405 */
[----:B------:R-:W-:-:S09]  /*11d0*/  UMOV UR5, URZ ;  /* 0x0000003f00057c82 */ /* 0x000fd20008000000 */
.L_x_107:
[----:B01----:R-:W-:Y:S01]  /*11e0*/  LOP3.LUT R8, R0, 0x80, RZ, 0xc0, !PT ;  /* 0x0000008000087812 */ /* 0x003fe200078ec0ff */
[----:B------:R-:W0:Y:S01]  /*11f0*/  S2UR UR13, SR_CgaCtaId ;  /* 0x00000000000d79c3 */ /* 0x000e220000008800 */
[----:B------:R-:W-:Y:S01]  /*1200*/  UMOV UR12, 0x400 ;  /* 0x00000400000c7882 */ /* 0x000fe20000000000 */
[----:B------:R-:W-:Y:S01]  /*1210*/  UMOV UR6, URZ ;  /* 0x0000003f00067c82 */ /* 0x000fe20008000000 */
[----:B------:R-:W-:Y:S01]  /*1220*/  SHF.R.U32.HI R8, RZ, 0x7, R8 ;  /* 0x00000007ff087819 */ /* 0x000fe20000011608 */
[----:B------:R-:W-:Y:S01]  /*1230*/  UMOV UR7, URZ ;  /* 0x0000003f00077c82 */ /* 0x000fe20008000000 */
[----:B------:R-:W-:Y:S01]  /*1240*/  UMOV UR18, UR5 ;  /* 0x0000000500127c82 */ /* 0x000fe20008000000 */
[----:B------:R-:W-:Y:S01]  /*1250*/  CS2R R16, SRZ ;  /* 0x0000000000107805 */ /* 0x000fe2000001ff00 */
[----:B---3--:R-:W-:Y:S01]  /*1260*/  IMAD.MOV.U32 R13, RZ, RZ, RZ ;  /* 0x000000ffff0d7224 */ /* 0x008fe200078e00ff */
[----:B------:R-:W1:Y:S01]  /*1270*/  LDC R9, c[0x0][0x28c] ;  /* 0x0000a300ff097b82 */ /* 0x000e620000000800 */
[----:B------:R-:W3:Y:S01]  /*1280*/  SHFL.IDX PT, R8, R8, RZ, 0x1f ;  /* 0x00001fff08087589 */ /* 0x000ee200000e0000 */
[----:B------:R-:W-:-:S02]  /*1290*/  CS2R R18, SRZ ;  /* 0x0000000000127805 */ /* 0x000fc4000001ff00 */
[----:B------:R-:W-:Y:S02]  /*12a0*/  CS2R R20, SRZ ;  /* 0x0000000000147805 */ /* 0x000fe4000001ff00 */
[----:B------:R-:W-:Y:S02]  /*12b0*/  CS2R R22, SRZ ;  /* 0x0000000000167805 */ /* 0x000fe4000001ff00 */
[----:B------:R-:W-:Y:S02]  /*12c0*/  CS2R R56, SRZ ;  /* 0x0000000000387805 */ /* 0x000fe4000001ff00 */
[----:B------:R-:W-:Y:S02]  /*12d0*/  CS2R R58, SRZ ;  /* 0x00000000003a7805 */ /* 0x000fe4000001ff00 */
[----:B------:R-:W-:Y:S02]  /*12e0*/  CS2R R60, SRZ ;  /* 0x00000000003c7805 */ /* 0x000fe4000001ff00 */
[----:B------:R-:W-:-:S02]  /*12f0*/  CS2R R62, SRZ ;  /* 0x00000000003e7805 */ /* 0x000fc4000001ff00 */
[----:B------:R-:W-:Y:S02]  /*1300*/  CS2R R64, SRZ ;  /* 0x0000000000407805 */ /* 0x000fe4000001ff00 */
[----:B------:R-:W-:Y:S02]  /*1310*/  CS2R R66, SRZ ;  /* 0x0000000000427805 */ /* 0x000fe4000001ff00 */
[----:B------:R-:W-:Y:S01]  /*1320*/  CS2R R68, SRZ ;  /* 0x0000000000447805 */ /* 0x000fe2000001ff00 */
[----:B------:R-:W-:Y:S01]  /*1330*/  IMAD.MOV.U32 R70, RZ, RZ, RZ ;  /* 0x000000ffff467224 */ /* 0x000fe200078e00ff */
[----:B------:R-:W-:Y:S01]  /*1340*/  CS2R R74, SRZ ;  /* 0x00000000004a7805 */ /* 0x000fe2000001ff00 */
[----:B------:R-:W-:Y:S01]  /*1350*/  IMAD.MOV.U32 R72, RZ, RZ, RZ ;  /* 0x000000ffff487224 */ /* 0x000fe200078e00ff */
[----:B------:R-:W-:Y:S02]  /*1360*/  CS2R R76, SRZ ;  /* 0x00000000004c7805 */ /* 0x000fe4000001ff00 */
[----:B------:R-:W-:Y:S01]  /*1370*/  CS2R R78, SRZ ;  /* 0x00000000004e7805 */ /* 0x000fe2000001ff00 */
[----:B------:R-:W-:Y:S01]  /*1380*/  IMAD.MOV.U32 R80, RZ, RZ, RZ ;  /* 0x000000ffff507224 */ /* 0x000fe200078e00ff */
[----:B----4-:R-:W-:Y:S01]  /*1390*/  CS2R R24, SRZ ;  /* 0x0000000000187805 */ /* 0x010fe2000001ff00 */
[----:B------:R-:W-:Y:S01]  /*13a0*/  IMAD.U32 R14, RZ, RZ, UR4 ;  /* 0x00000004ff0e7e24 */ /* 0x000fe2000f8e00ff */
[----:B------:R-:W-:-:S02]  /*13b0*/  CS2R R26, SRZ ;  /* 0x00000000001a7805 */ /* 0x000fc4000001ff00 */
[----:B------:R-:W-:Y:S02]  /*13c0*/  CS2R R28, SRZ ;  /* 0x00000000001c7805 */ /* 0x000fe4000001ff00 */
[----:B------:R-:W-:Y:S02]  /*13d0*/  CS2R R30, SRZ ;  /* 0x00000000001e7805 */ /* 0x000fe4000001ff00 */
[----:B------:R-:W-:Y:S02]  /*13e0*/  CS2R R32, SRZ ;  /* 0x0000000000207805 */ /* 0x000fe4000001ff00 */
[----:B-1----:R-:W-:Y:S02]  /*13f0*/  ISETP.GE.AND P0, PT, R9, 0x1, PT ;  /* 0x000000010900780c */ /* 0x002fe40003f06270 */
[----:B------:R-:W-:Y:S02]  /*1400*/  CS2R R34, SRZ ;  /* 0x0000000000227805 */ /* 0x000fe4000001ff00 */
[----:B---3--:R-:W-:-:S02]  /*1410*/  R2UR UR8, R8 ;  /* 0x00000000080872ca */ /* 0x008fc400000e0000 */
        /* <DEDUP_REMOVED lines=8> */
[----:B------:R-:W-:Y:S02]  /*14a0*/  CS2R R52, SRZ ;  /* 0x0000000000347805 */ /* 0x000fe4000001ff00 */
[----:B------:R-:W-:Y:S01]  /*14b0*/  CS2R R54, SRZ ;  /* 0x0000000000367805 */ /* 0x000fe2000001ff00 */
[----:B------:R-:W-:-:S04]  /*14c0*/  ULEA.HI UR10, UR8, UR8, URZ, 0x1 ;  /* 0x00000008080a7291 */ /* 0x000fc8000f8f083f */
[----:B------:R-:W-:Y:S02]  /*14d0*/  ULOP3.LUT UR11, UR10, 0x7fffe, URZ, 0xc0, !UPT ;  /* 0x0007fffe0a0b7892 */ /* 0x000fe4000f8ec03f */
[----:B0-----:R-:W-:Y:S02]  /*14e0*/  ULEA UR10, UR13, UR12, 0x18 ;  /* 0x0000000c0d0a7291 */ /* 0x001fe4000f8ec03f */
[----:B------:R-:W-:-:S03]  /*14f0*/  UIADD3 UR11, UR8, -UR11, URZ ;  /* 0x8000000b080b7290 */ /* 0x000fc6000fffe03f */
[----:B------:R-:W-:Y:S01]  /*1500*/  UMOV UR8, URZ ;  /* 0x0000003f00087c82 */ /* 0x000fe20008000000 */
[----:B------:R-:W-:-:S04]  /*1510*/  ULEA UR11, UR11, UR10, 0xd ;  /* 0x0000000a0b0b7291 */ /* 0x000fc8000f8e683f */
[----:B------:R-:W-:-:S04]  /*1520*/  UIADD3 UR11, UR11, 0x100, URZ ;  /* 0x000001000b0b7890 */ /* 0x000fc8000fffe03f */
[----:B------:R-:W-:-:S04]  /*1530*/  USHF.R.U32.HI UR11, URZ, 0x4, UR11 ;  /* 0x000000043f0b7899 */ /* 0x000fc8000801160b */
[----:B------:R-:W-:Y:S01]  /*1540*/  ULOP3.LUT UR11, UR11, 0x3fff, URZ, 0xc0, !UPT ;  /* 0x00003fff0b0b7892 */ /* 0x000fe2000f8ec03f */
[----:B------:R-:W-:Y:S11]  /*1550*/  @!P0 BRA `(.L_x_17) ;  /* 0x0000000400a48947 */ /* 0x000ff60003800000 */
[----:B------:R-:W-:-:S13]  /*1560*/  ISETP.NE.AND P1, PT, R81, 0x3, PT ;  /* 0x000000035100780c */ /* 0x000fda0003f25270 */
[----:B------:R-:W-:Y:S05]  /*1570*/  @!P1 BRA `(.L_x_18) ;  /* 0x0000000000049947 */ /* 0x000fea0003800000 */
[----:B------:R-:W-:Y:S01]  /*1580*/  BPT.TRAP 0x1 ;  /* 0x000000040000795c */ /* 0x000fe20000300000 */
.L_x_18:
[----:B------:R-:W-:Y:S01]  /*1590*/  ULEA UR6, UR5, UR10, 0x3 ;  /* 0x0000000a05067291 */ /* 0x000fe2000f8e183f */
[----:B------:R-:W-:-:S05]  /*15a0*/  IMAD.U32 R8, RZ, RZ, UR4 ;  /* 0x00000004ff087e24 */ /* 0x000fca000f8e00ff */
[----:B------:R-:W-:-:S04]  /*15b0*/  SHF.L.U32 R8, R8, 0x1f, RZ ;  /* 0x0000001f08087819 */ /* 0x000fc800000006ff */
[----:B------:R0:W1:Y:S01]  /*15c0*/  SYNCS.PHASECHK.TRANS64.TRYWAIT P0, [UR6], R8 ;  /* 0x00000008ff0075a7 */ /* 0x0000620008000146 */
[----:B------:R-:W-:Y:S05]  /*15d0*/  @!P1 BRA `(.L_x_19) ;  /* 0x0000000000049947 */ /* 0x000fea0003800000 */
[----:B------:R-:W-:Y:S01]  /*15e0*/  BPT.TRAP 0x1 ;  /* 0x000000040000795c */ /* 0x000fe20000300000 */
.L_x_19:
[----:B-1----:R-:W-:Y:S05]  /*15f0*/  @P0 BRA `(.L_x_20) ;  /* 0x0000000000080947 */ /* 0x002fea0003800000 */
[----:B------:R-:W1:Y:S02]  /*1600*/  SYNCS.PHASECHK.TRANS64.TRYWAIT P0, [UR6], R8 ;  /* 0x00000008ff0075a7 */ /* 0x000e640008000146 */
[----:B-1----:R-:W-:Y:S05]  /*1610*/  @!P0 BRA `(.L_x_21) ;  /* 0x0000005400ac8947 */ /* 0x002fea0003800000 */
.L_x_20:
[----:B------:R-:W-:Y:S01]  /*1620*/  UIADD3 UR6, UR10, 0x14100, URZ ;  /* 0x000141000a067890 */ /* 0x000fe2000fffe03f */
[----:B------:R-:W-:Y:S01]  /*1630*/  WARPGROUP.ARRIVE ;  /* 0x00000000000079c5 */ /* 0x000fe20000000000 */
[----:B------:R-:W-:Y:S01]  /*1640*/  ULOP3.LUT UR8, UR11, 0x10000, URZ, 0xfc, !UPT ;  /* 0x000100000b087892 */ /* 0x000fe2000f8efc3f */
[----:B------:R-:W-:Y:S01]  /*1650*/  CS2R R16, SRZ ;  /* 0x0000000000107805 */ /* 0x000fe2000001ff00 */
[----:B------:R-:W-:Y:S01]  /*1660*/  USHF.R.U32.HI UR6, URZ, 0x4, UR6 ;  /* 0x000000043f067899 */ /* 0x000fe20008011606 */
[----:B------:R-:W-:Y:S01]  /*1670*/  IMAD.MOV.U32 R13, RZ, RZ, RZ ;  /* 0x000000ffff0d7224 */ /* 0x000fe200078e00ff */
[----:B------:R-:W-:Y:S01]  /*1680*/  UMOV UR13, 0x40000040 ;  /* 0x40000040000d7882 */ /* 0x000fe20000000000 */
[----:B------:R-:W-:Y:S01]  /*1690*/  UMOV UR15, 0x40000040 ;  /* 0x40000040000f7882 */ /* 0x000fe20000000000 */
[----:B------:R-:W-:Y:S01]  /*16a0*/  ULOP3.LUT UR6, UR6, 0x3fff, URZ, 0xc0, !UPT ;  /* 0x00003fff06067892 */ /* 0x000fe2000f8ec03f */
[----:B------:R-:W-:Y:S02]  /*16b0*/  CS2R R18, SRZ ;  /* 0x0000000000127805 */ /* 0x000fe4000001ff00 */
[----:B------:R-:W-:-:S02]  /*16c0*/  CS2R R20, SRZ ;  /* 0x0000000000147805 */ /* 0x000fc4000001ff00 */
[----:B------:R-:W-:Y:S01]  /*16d0*/  CS2R R22, SRZ ;  /* 0x0000000000167805 */ /* 0x000fe2000001ff00 */
[----:B------:R-:W-:Y:S01]  /*16e0*/  ULOP3.LUT UR7, UR6, 0x10000, URZ, 0xfc, !UPT ;  /* 0x0001000006077892 */ /* 0x000fe2000f8efc3f */
[----:B------:R-:W-:Y:S01]  /*16f0*/  CS2R R56, SRZ ;  /* 0x0000000000387805 */ /* 0x000fe2000001ff00 */
[----:B------:R-:W-:Y:S01]  /*1700*/  ULEA UR6, UR5, UR8, 0xa ;  /* 0x0000000805067291 */ /* 0x000fe2000f8e503f */
[----:B------:R-:W-:Y:S01]  /*1710*/  CS2R R58, SRZ ;  /* 0x00000000003a7805 */ /* 0x000fe2000001ff00 */
[----:B------:R-:W-:Y:S01]  /*1720*/  ULEA UR7, UR5, UR7, 0x9 ;  /* 0x0000000705077291 */ /* 0x000fe2000f8e483f */
[----:B------:R-:W-:Y:S02]  /*1730*/  CS2R R60, SRZ ;  /* 0x00000000003c7805 */ /* 0x000fe4000001ff00 */
[----:B------:R-:W-:Y:S02]  /*1740*/  CS2R R62, SRZ ;  /* 0x00000000003e7805 */ /* 0x000fe4000001ff00 */
[----:B------:R-:W-:-:S02]  /*1750*/  CS2R R64, SRZ ;  /* 0x0000000000407805 */ /* 0x000fc4000001ff00 */
[----:B------:R-:W-:Y:S01]  /*1760*/  CS2R R66, SRZ ;  /* 0x0000000000427805 */ /* 0x000fe2000001ff00 */
[----:B------:R-:W-:Y:S01]  /*1770*/  UMOV UR12, UR6 ;  /* 0x00000006000c7c82 */ /* 0x000fe20008000000 */
[----:B------:R-:W-:Y:S01]  /*1780*/  CS2R R68, SRZ ;  /* 0x0000000000447805 */ /* 0x000fe2000001ff00 */
[----:B------:R-:W-:Y:S01]  /*1790*/  UMOV UR14, UR7 ;  /* 0x00000007000e7c82 */ /* 0x000fe20008000000 */
[----:B------:R-:W-:Y:S01]  /*17a0*/  IMAD.MOV.U32 R70, RZ, RZ, RZ ;  /* 0x000000ffff467224 */ /* 0x000fe200078e00ff */
[----:B------:R-:W-:Y:S01]  /*17b0*/  QGMMA.64x64x32.F32.E5M2.E5M2 R24, gdesc[UR12], RZ, !UPT ;  /* 0x00e000000c1879f3 */ /* 0x000fe2000c7038ff */
[----:B------:R-:W-:Y:S01]  /*17c0*/  UIADD3 UR12, UR6, 0x2, URZ ;  /* 0x00000002060c7890 */ /* 0x000fe2000fffe03f */
[----:B------:R-:W-:Y:S01]  /*17d0*/  IMAD.MOV.U32 R72, RZ, RZ, RZ ;  /* 0x000000ffff487224 */ /* 0x000fe200078e00ff */
[----:B------:R-:W-:Y:S01]  /*17e0*/  UIADD3 UR14, UR7, 0x2, URZ ;  /* 0x00000002070e7890 */ /* 0x000fe2000fffe03f */
[----:B------:R-:W-:Y:S01]  /*17f0*/  CS2R R74, SRZ ;  /* 0x00000000004a7805 */ /* 0x000fe2000001ff00 */
[----:B------:R-:W-:Y:S01]  /*1800*/  UMOV UR13, 0x40000040 ;  /* 0x40000040000d7882 */ /* 0x000fe20000000000 */
[----:B------:R-:W-:Y:S01]  /*1810*/  UMOV UR15, 0x40000040 ;  /* 0x40000040000f7882 */ /* 0x000fe20000000000 */
[----:B------:R-:W-:-:S02]  /*1820*/  CS2R R76, SRZ ;  /* 0x00000000004c7805 */ /* 0x000fc4000001ff00 */
[----:B------:R-:W-:Y:S01]  /*1830*/  CS2R R78, SRZ ;  /* 0x00000000004e7805 */ /* 0x000fe2000001ff00 */
[----:B------:R-:W-:Y:S02]  /*1840*/  IMAD.MOV.U32 R80, RZ, RZ, RZ ;  /* 0x000000ffff507224 */ /* 0x000fe400078e00ff */
[----:B------:R-:W-:Y:S01]  /*1850*/  QGMMA.64x64x32.F32.E5M2.E5M2 R24, gdesc[UR12], R24 ;  /* 0x00e000000c1879f3 */ /* 0x000fe20008703818 */
[----:B------:R-:W-:Y:S02]  /*1860*/  UIADD3 UR12, UR6, 0x4, URZ ;  /* 0x00000004060c7890 */ /* 0x000fe4000fffe03f */
[----:B------:R-:W-:Y:S01]  /*1870*/  UIADD3 UR14, UR7, 0x4, URZ ;  /* 0x00000004070e7890 */ /* 0x000fe2000fffe03f */
[----:B------:R-:W-:Y:S01]  /*1880*/  UMOV UR13, 0x40000040 ;  /* 0x40000040000d7882 */ /* 0x000fe20000000000 */
[----:B------:R-:W-:-:S07]  /*1890*/  UMOV UR15, 0x40000040 ;  /* 0x40000040000f7882 */ /* 0x000fce0000000000 */
[----:B------:R-:W-:Y:S01]  /*18a0*/  QGMMA.64x64x32.F32.E5M2.E5M2 R24, gdesc[UR12], R24 ;  /* 0x00e000000c1879f3 */ /* 0x000fe20008703818 */
[----:B------:R-:W-:Y:S02]  /*18b0*/  UIADD3 UR14, UR7, 0x6, URZ ;  /* 0x00000006070e7890 */ /* 0x000fe4000fffe03f */
[----:B------:R-:W-:Y:S01]  /*18c0*/  UIADD3 UR12, UR6, 0x6, URZ ;  /* 0x00000006060c7890 */ /* 0x000fe2000fffe03f */
[----:B------:R-:W-:Y:S01]  /*18d0*/  ULDC UR7, c[0x0][0x50c] ;  /* 0x0001430000077ab9 */ /* 0x000fe20000000800 */
[----:B------:R-:W-:Y:S01]  /*18e0*/  UMOV UR13, 0x40000040 ;  /* 0x40000040000d7882 */ /* 0x000fe20000000000 */
[----:B------:R-:W-:Y:S01]  /*18f0*/  UISETP.NE.AND UP0, UPT, UR7, 0x4, UPT ;  /* 0x000000040700788c */ /* 0x000fe2000bf05270 */
[----:B------:R-:W-:Y:S01]  /*1900*/  UMOV UR15, 0x40000040 ;  /* 0x40000040000f7882 */ /* 0x000fe20000000000 */
[----:B------:R-:W-:Y:S02]  /*1910*/  UMOV UR6, 0x4 ;  /* 0x0000000400067882 */ /* 0x000fe40000000000 */
[----:B------:R-:W-:-:S06]  /*1920*/  USEL UR7, URZ, 0x1, UP0 ;  /* 0x000000013f077887 */ /* 0x000fcc0008000000 */
[----:B------:R-:W-:Y:S01]  /*1930*/  ISETP.NE.AND P0, PT, RZ, UR7, PT ;  /* 0x00000007ff007c0c */ /* 0x000fe2000bf05270 */
[----:B------:R-:W-:-:S12]  /*1940*/  QGMMA.64x64x32.F32.E5M2.E5M2 R24, gdesc[UR12], R24, gsb0 ;  /* 0x00e000000c1879f3 */ /* 0x000fd80008003818 */
[----:B------:R-:W-:Y:S05]  /*1950*/  @!P0 BRA `(.L_x_22) ;  /* 0x0000000000888947 */ /* 0x000fea0003800000 */
[----:B------:R-:W-:Y:S02]  /*1960*/  WARPGROUP.DEPBAR.LE gsb0, 0x0 ;  /* 0x00008000000079c5 */ /* 0x000fe40000010000 */
[----:B------:R-:W-:-:S01]  /*1970*/  FADD R79, RZ, R24 ;  /* 0x00000018ff4f7221 */ /* 0x000fc20000000000 */
[----:B------:R-:W-:Y:S01]  /*1980*/  FADD R80, RZ, R25 ;  /* 0x00000019ff507221 */ /* 0x000fe20000000000 */
        /* <DEDUP_REMOVED lines=30> */
[----:B------:R-:W-:-:S06]  /*1b70*/  UMOV UR6, URZ ;  /* 0x0000003f00067c82 */ /* 0x000fcc0008000000 */
.L_x_22:
[----:B------:R-:W-:-:S04]  /*1b80*/  UIADD3 UR18, UR5, 0x1, URZ ;  /* 0x0000000105127890 */ /* 0x000fc8000fffe03f */
[----:B------:R-:W-:-:S04]  /*1b90*/  UISETP.NE.AND UP0, UPT, UR18, 0x5, UPT ;  /* 0x000000051200788c */ /* 0x000fc8000bf05270 */
[----:B------:R-:W-:Y:S02]  /*1ba0*/  USEL UR8, URZ, 0x1, UP0 ;  /* 0x000000013f087887 */ /* 0x000fe40008000000 */
[----:B------:R-:W-:Y:S02]  /*1bb0*/  USEL UR18, UR18, URZ, UP0 ;  /* 0x0000003f12127287 */ /* 0x000fe40008000000 */
[----:B------:R-:W-:-:S06]  /*1bc0*/  ULOP3.LUT UR8, UR4, UR8, URZ, 0x3c, !UPT ;  /* 0x0000000804087292 */ /* 0x000fcc000f8e3c3f */
[----:B------:R-:W-:Y:S01]  /*1bd0*/  IMAD.U32 R14, RZ, RZ, UR8 ;  /* 0x00000008ff0e7e24 */ /* 0x000fe2000f8e00ff */
[----:B------:R-:W-:-:S06]  /*1be0*/  UMOV UR8, 0x1 ;  /* 0x0000000100087882 */ /* 0x000fcc0000000000 */
.L_x_17:
[----:B------:R-:W-:-:S04]  /*1bf0*/  UISETP.LT.AND UP0, UPT, UR9, 0x1, UPT ;  /* 0x000000010900788c */ /* 0x000fc8000bf01270 */
[----:B------:R-:W-:-:S04]  /*1c00*/  USEL UR12, UR9, 0x1, UP0 ;  /* 0x00000001090c7887 */ /* 0x000fc80008000000 */
[----:B------:R-:W-:-:S04]  /*1c10*/  UIADD3 UR12, UR9, -UR12, URZ ;  /* 0x8000000c090c7290 */ /* 0x000fc8000fffe03f */
[----:B------:R-:W-:-:S06]  /*1c20*/  UISETP.GE.AND UP0, UPT, UR12, 0x1, UPT ;  /* 0x000000010c00788c */ /* 0x000fcc000bf06270 */
[----:B------:R-:W-:-:S13]  /*1c30*/  PLOP3.LUT P0, PT, PT, PT, UP0, 0x80, 0x0 ;  /* 0x000000000000781c */ /* 0x000fda0003f0f008 */
[----:B------:R-:W-:Y:S05]  /*1c40*/  @!P0 BRA `(.L_x_23) ;  /* 0x0000000400b88947 */ /* 0x000fea0003800000 */
[----:B01----:R-:W-:Y:S01]  /*1c50*/  IMAD.U32 R8, RZ, RZ, UR12 ;  /* 0x0000000cff087e24 */ /* 0x003fe2000f8e00ff */
[----:B------:R-:W-:Y:S01]  /*1c60*/  ULDC UR19, c[0x0][0x50c] ;  /* 0x0001430000137ab9 */ /* 0x000fe20000000800 */
[----:B------:R-:W-:-:S07]  /*1c70*/  IMAD.U32 R9, RZ, RZ, UR5 ;  /* 0x00000005ff097e24 */ /* 0x000fce000f8e00ff */
.L_x_31:
[----:B------:R-:W-:-:S13]  /*1c80*/  ISETP.NE.AND P1, PT, R81, 0x3, PT ;  /* 0x000000035100780c */ /* 0x000fda0003f25270 */
[----:B------:R-:W-:Y:S05]  /*1c90*/  @!P1 BRA `(.L_x_24) ;  /* 0x0000000000049947 */ /* 0x000fea0003800000 */
[----:B------:R-:W-:Y:S01]  /*1ca0*/  BPT.TRAP 0x1 ;  /* 0x000000040000795c */ /* 0x000fe20000300000 */
.L_x_24:
[----:B------:R-:W0:Y:S01]  /*1cb0*/  S2UR UR12, SR_CgaCtaId ;  /* 0x00000000000c79c3 */ /* 0x000e220000008800 */
[----:B------:R-:W-:Y:S01]  /*1cc0*/  UMOV UR10, 0x400 ;  /* 0x00000400000a7882 */ /* 0x000fe20000000000 */
[----:B------:R-:W-:Y:S01]  /*1cd0*/  SHF.L.U32 R10, R14, 0x1f, RZ ;  /* 0x0000001f0e0a7819 */ /* 0x000fe200000006ff */
[----:B0-----:R-:W-:-:S04]  /*1ce0*/  ULEA UR10, UR12, UR10, 0x18 ;  /* 0x0000000a0c0a7291 */ /* 0x001fc8000f8ec03f */
[----:B------:R-:W-:-:S09]  /*1cf0*/  ULEA UR12, UR18, UR10, 0x3 ;  /* 0x0000000a120c7291 */ /* 0x000fd2000f8e183f */
[----:B------:R0:W1:Y:S01]  /*1d00*/  SYNCS.PHASECHK.TRANS64.TRYWAIT P0, [UR12], R10 ;  /* 0x0000000aff0075a7 */ /* 0x000062000800014c */
[----:B------:R-:W-:Y:S05]  /*1d10*/  @!P1 BRA `(.L_x_25) ;  /* 0x0000000000049947 */ /* 0x000fea0003800000 */
[----:B------:R-:W-:Y:S01]  /*1d20*/  BPT.TRAP 0x1 ;  /* 0x000000040000795c */ /* 0x000fe20000300000 */
.L_x_25:
[----:B-1----:R-:W-:Y:S05]  /*1d30*/  @P0 BRA `(.L_x_26) ;  /* 0x0000000000080947 */ /* 0x002fea0003800000 */
[----:B------:R-:W1:Y:S02]  /*1d40*/  SYNCS.PHASECHK.TRANS64.TRYWAIT P0, [UR12], R10 ;  /* 0x0000000aff0075a7 */ /* 0x000e64000800014c */
[----:B-1----:R-:W-:Y:S05]  /*1d50*/  @!P0 BRA `(.L_x_27) ;  /* 0x0000004c00f48947 */ /* 0x002fea0003800000 */
.L_x_26:
[----:B------:R-:W-:Y:S01]  /*1d60*/  UIADD3 UR12, UR10, 0x14100, URZ ;  /* 0x000141000a0c7890 */ /* 0x000fe2000fffe03f */
[----:B------:R-:W-:Y:S01]  /*1d70*/  WARPGROUP.ARRIVE ;  /* 0x00000000000079c5 */ /* 0x000fe20000000000 */
[----:B------:R-:W-:Y:S02]  /*1d80*/  UISETP.NE.AND UP0, UPT, UR7, URZ, UPT ;  /* 0x0000003f0700728c */ /* 0x000fe4000bf05270 */
[----:B------:R-:W-:Y:S02]  /*1d90*/  USHF.R.U32.HI UR12, URZ, 0x4, UR12 ;  /* 0x000000043f0c7899 */ /* 0x000fe4000801160c */
[----:B------:R-:W-:Y:S02]  /*1da0*/  USEL UR8, UR8, URZ, !UP0 ;  /* 0x0000003f08087287 */ /* 0x000fe4000c000000 */
[----:B------:R-:W-:Y:S02]  /*1db0*/  ULOP3.LUT UR12, UR12, 0x3fff, URZ, 0xc0, !UPT ;  /* 0x00003fff0c0c7892 */ /* 0x000fe4000f8ec03f */
[----:B------:R-:W-:-:S02]  /*1dc0*/  UISETP.NE.U32.AND UP0, UPT, UR8, URZ, UPT ;  /* 0x0000003f0800728c */ /* 0x000fc4000bf05070 */
[----:B------:R-:W-:Y:S02]  /*1dd0*/  ULOP3.LUT UR7, UR11, 0x10000, URZ, 0xfc, !UPT ;  /* 0x000100000b077892 */ /* 0x000fe4000f8efc3f */
[----:B------:R-:W-:Y:S02]  /*1de0*/  ULOP3.LUT UR8, UR12, 0x10000, URZ, 0xfc, !UPT ;  /* 0x000100000c087892 */ /* 0x000fe4000f8efc3f */
[----:B------:R-:W-:Y:S02]  /*1df0*/  ULEA UR7, UR18, UR7, 0xa ;  /* 0x0000000712077291 */ /* 0x000fe4000f8e503f */
[----:B------:R-:W-:Y:S01]  /*1e00*/  ULEA UR8, UR18, UR8, 0x9 ;  /* 0x0000000812087291 */ /* 0x000fe2000f8e483f */
[----:B------:R-:W-:Y:S01]  /*1e10*/  UMOV UR13, 0x40000040 ;  /* 0x40000040000d7882 */ /* 0x000fe20000000000 */
[----:B------:R-:W-:Y:S01]  /*1e20*/  UMOV UR15, 0x40000040 ;  /* 0x40000040000f7882 */ /* 0x000fe20000000000 */
[----:B------:R-:W-:Y:S02]  /*1e30*/  UIADD3 UR6, UR6, 0x4, URZ ;  /* 0x0000000406067890 */ /* 0x000fe4000fffe03f */
[----:B------:R-:W-:-:S02]  /*1e40*/  UMOV UR12, UR7 ;  /* 0x00000007000c7c82 */ /* 0x000fc40008000000 */
[----:B------:R-:W-:Y:S02]  /*1e50*/  UMOV UR14, UR8 ;  /* 0x00000008000e7c82 */ /* 0x000fe40008000000 */
[----:B------:R-:W-:Y:S01]  /*1e60*/  QGMMA.64x64x32.F32.E5M2.E5M2 R24, gdesc[UR12], R24, UP0 ;  /* 0x00e000000c1879f3 */ /* 0x000fe2000bf03818 */
[----:B------:R-:W-:Y:S02]  /*1e70*/  UIADD3 UR12, UR7, 0x2, URZ ;  /* 0x00000002070c7890 */ /* 0x000fe4000fffe03f */
[----:B------:R-:W-:Y:S01]  /*1e80*/  UIADD3 UR14, UR8, 0x2, URZ ;  /* 0x00000002080e7890 */ /* 0x000fe2000fffe03f */
[----:B------:R-:W-:Y:S01]  /*1e90*/  UMOV UR13, 0x40000040 ;  /* 0x40000040000d7882 */ /* 0x000fe20000000000 */
[----:B------:R-:W-:Y:S01]  /*1ea0*/  UMOV UR15, 0x40000040 ;  /* 0x40000040000f7882 */ /* 0x000fe20000000000 */
[----:B------:R-:W-:-:S06]  /*1eb0*/  UISETP.NE.AND UP0, UPT, UR6, UR19, UPT ;  /* 0x000000130600728c */ /* 0x000fcc000bf05270 */
        /* <DEDUP_REMOVED lines=8> */
[----:B------:R-:W-:Y:S01]  /*1f40*/  UMOV UR13, 0x40000040 ;  /* 0x40000040000d7882 */ /* 0x000fe20000000000 */
[----:B------:R-:W-:Y:S01]  /*1f50*/  UMOV UR15, 0x40000040 ;  /* 0x40000040000f7882 */ /* 0x000fe20000000000 */
[----:B------:R-:W-:-:S06]  /*1f60*/  USEL UR7, URZ, 0x1, UP0 ;  /* 0x000000013f077887 */ /* 0x000fcc0008000000 */
[----:B------:R-:W-:Y:S01]  /*1f70*/  ISETP.NE.AND P0, PT, RZ, UR7, PT ;  /* 0x00000007ff007c0c */ /* 0x000fe2000bf05270 */
[----:B------:R-:W-:Y:S03]  /*1f80*/  QGMMA.64x64x32.F32.E5M2.E5M2 R24, gdesc[UR12], R24, gsb0 ;  /* 0x00e000000c1879f3 */ /* 0x000fe60008003818 */
[----:B------:R-:W-:-:S09]  /*1f90*/  WARPGROUP.DEPBAR.LE gsb0, 0x1 ;  /* 0x00008000000079c5 */ /* 0x000fd20000010100 */
[----:B------:R-:W-:Y:S05]  /*1fa0*/  @!P0 BRA `(.L_x_28) ;  /* 0x0000000000888947 */ /* 0x000fea0003800000 */
[----:B------:R-:W-:Y:S02]  /*1fb0*/  WARPGROUP.DEPBAR.LE gsb0, 0x0 ;  /* 0x00008000000079c5 */ /* 0x000fe40000010000 */
[----:B------:R-:W-:-:S01]  /*1fc0*/  FADD R79, R24, R79 ;  /* 0x0000004f184f7221 */ /* 0x000fc20000000000 */
[----:B------:R-:W-:Y:S01]  /*1fd0*/  FADD R80, R25, R80 ;  /* 0x0000005019507221 */ /* 0x000fe20000000000 */
        /* <DEDUP_REMOVED lines=30> */
[----:B------:R-:W-:-:S06]  /*21c0*/  UMOV UR6, URZ ;  /* 0x0000003f00067c82 */ /* 0x000fcc0008000000 */
.L_x_28:
[----:B------:R-:W-:Y:S05]  /*21d0*/  @!P1 BRA `(.L_x_29) ;  /* 0x0000000000049947 */ /* 0x000fea0003800000 */
[----:B------:R-:W-:Y:S01]  /*21e0*/  BPT.TRAP 0x1 ;  /* 0x000000040000795c */ /* 0x000fe20000300000 */
.L_x_29:
[----:B------:R-:W-:-:S13]  /*21f0*/  ISETP.NE.AND P0, PT, R6, RZ, PT ;  /* 0x000000ff0600720c */ /* 0x000fda0003f05270 */
[----:B01----:R-:W-:-:S05]  /*2200*/  @P0 LEA R10, R9, UR10, 0x3 ;  /* 0x0000000a090a0c11 */ /* 0x003fca000f8e18ff */
[----:B------:R-:W-:-:S05]  /*2210*/  @P0 VIADD R10, R10, 0x28 ;  /* 0x000000280a0a0836 */ /* 0x000fca0000000000 */
[----:B------:R-:W-:-:S04]  /*2220*/  @P0 PRMT R10, R3, 0x654, R10 ;  /* 0x00000654030a0816 */ /* 0x000fc8000000000a */
[----:B------:R0:W-:Y:S01]  /*2230*/  @P0 SYNCS.ARRIVE.TRANS64.RED.A1T0 RZ, [R10+URZ], RZ ;  /* 0x000000ff0aff09a7 */ /* 0x0001e2000810043f */
[----:B------:R-:W-:-:S13]  /*2240*/  ISETP.GT.U32.AND P0, PT, R2, 0x1, PT ;  /* 0x000000010200780c */ /* 0x000fda0003f04070 */
[----:B0-----:R-:W-:Y:S05]  /*2250*/  @P0 BRA `(.L_x_30) ;  /* 0x0000000000040947 */ /* 0x001fea0003800000 */
[----:B------:R-:W-:Y:S01]  /*2260*/  BPT.TRAP 0x1 ;  /* 0x000000040000795c */ /* 0x000fe20000300000 */
.L_x_30:
[----:B------:R-:W-:Y:S01]  /*2270*/  UIADD3 UR18, UR18, 0x1, URZ ;  /* 0x0000000112127890 */ /* 0x000fe2000fffe03f */
[C---:B------:R-:W-:Y:S01]  /*2280*/  ISETP.GT.AND P1, PT, R8.reuse, 0x1, PT ;  /* 0x000000010800780c */ /* 0x040fe20003f24270 */
[----:B------:R-:W-:Y:S02]  /*2290*/  VIADD R9, R9, 0x1 ;  /* 0x0000000109097836 */ /* 0x000fe40000000000 */
[----:B------:R-:W-:Y:S01]  /*22a0*/  UISETP.NE.AND UP0, UPT, UR18, 0x5, UPT ;  /* 0x000000051200788c */ /* 0x000fe2000bf05270 */
[----:B------:R-:W-:Y:S02]  /*22b0*/  VIADD R8, R8, 0xffffffff ;  /* 0xffffffff08087836 */ /* 0x000fe40000000000 */
[C---:B------:R-:W-:Y:S01]  /*22c0*/  ISETP.NE.AND P0, PT, R9.reuse, 0x5, PT ;  /* 0x000000050900780c */ /* 0x040fe20003f05270 */
[----:B------:R-:W-:Y:S02]  /*22d0*/  USEL UR8, URZ, 0x1, UP0 ;  /* 0x000000013f087887 */ /* 0x000fe40008000000 */
[----:B------:R-:W-:Y:S01]  /*22e0*/  USEL UR18, UR18, URZ, UP0 ;  /* 0x0000003f12127287 */ /* 0x000fe20008000000 */
[----:B------:R-:W-:-:S03]  /*22f0*/  SEL R9, R9, RZ, P0 ;  /* 0x000000ff09097207 */ /* 0x000fc60000000000 */
[----:B------:R-:W-:Y:S01]  /*2300*/  LOP3.LUT R14, R14, UR8, RZ, 0x3c, !PT ;  /* 0x000000080e0e7c12 */ /* 0x000fe2000f8e3cff */
[----:B------:R-:W-:Y:S01]  /*2310*/  UMOV UR8, 0x1 ;  /* 0x0000000100087882 */ /* 0x000fe20000000000 */
[----:B------:R-:W-:Y:S06]  /*2320*/  @P1 BRA `(.L_x_31) ;  /* 0xfffffff800541947 */ /* 0x000fec000383ffff */
.L_x_23:
[----:B------:R-:W-:Y:S01]  /*2330*/  UISETP.NE.AND UP0, UPT, UR6, URZ, UPT ;  /* 0x0000003f0600728c */ /* 0x000fe2000bf05270 */
[----:B01----:R-:W0:Y:S03]  /*2340*/  LDC R8, c[0x0][0x28c] ;  /* 0x0000a300ff087b82 */ /* 0x003e260000000800 */
[----:B------:R-:W-:-:S06]  /*2350*/  USEL UR6, URZ, 0x1, !UP0 ;  /* 0x000000013f067887 */ /* 0x000fcc000c000000 */
[----:B------:R-:W-:Y:S02]  /*2360*/  ISETP.NE.AND P0, PT, RZ, UR6, PT ;  /* 0x00000006ff007c0c */ /* 0x000fe4000bf05270 */
[----:B0-----:R-:W-:-:S11]  /*2370*/  ISETP.GE.AND P1, PT, R8, 0x1, PT ;  /* 0x000000010800780c */ /* 0x001fd60003f26270 */
[----:B------:R-:W-:Y:S05]  /*2380*/  @!P0 BRA `(.L_x_32) ;  /* 0x0000000000848947 */ /* 0x000fea0003800000 */
[----:B------:R-:W-:Y:S02]  /*2390*/  WARPGROUP.DEPBAR.LE gsb0, 0x0 ;  /* 0x00008000000079c5 */ /* 0x000fe40000010000 */
[----:B------:R-:W-:Y:S01]  /*23a0*/  FADD R79, R24, R79 ;  /* 0x0000004f184f7221 */ /* 0x000fe20000000000 */
        /* <DEDUP_REMOVED lines=30> */
[----:B------:R-:W-:-:S07]  /*2590*/  FADD R16, R16, R55 ;  /* 0x0000003710107221 */ /* 0x000fce0000000000 */
.L_x_32:
[----:B------:R-:W-:Y:S02]  /*25a0*/  WARPGROUP.DEPBAR.LE gsb0, 0x0 ;  /* 0x00008000000079c5 */ /* 0x000fe40000010000 */
[----:B------:R-:W-:Y:S05]  /*25b0*/  @!P1 BRA `(.L_x_33) ;  /* 0x0000000000549947 */ /* 0x000fea0003800000 */
[----:B------:R-:W-:-:S13]  /*25c0*/  ISETP.NE.AND P0, PT, R81, 0x3, PT ;  /* 0x000000035100780c */ /* 0x000fda0003f05270 */
[----:B------:R-:W-:Y:S05]  /*25d0*/  @!P0 BRA `(.L_x_34) ;  /* 0x0000000000048947 */ /* 0x000fea0003800000 */
[----:B------:R-:W-:Y:S01]  /*25e0*/  BPT.TRAP 0x1 ;  /* 0x000000040000795c */ /* 0x000fe20000300000 */
.L_x_34:
[----:B------:R-:W-:Y:S01]  /*25f0*/  ISETP.NE.AND P0, PT, R6, RZ, PT ;  /* 0x000000ff0600720c */ /* 0x000fe20003f05270 */
[----:B------:R-:W-:Y:S01]  /*2600*/  BSSY B0, `(.L_x_35) ;  /* 0x000000e000007945 */ /* 0x000fe20003800000 */
[----:B------:R-:W-:-:S11]  /*2610*/  ISETP.GT.U32.AND P1, PT, R2, 0x1, PT ;  /* 0x000000010200780c */ /* 0x000fd60003f24070 */
[----:B------:R-:W-:Y:S05]  /*2620*/  @!P0 BRA `(.L_x_36) ;  /* 0x00000000002c8947 */ /* 0x000fea0003800000 */
[----:B------:R-:W-:-:S04]  /*2630*/  UISETP.LT.AND UP0, UPT, UR9, 0x1, UPT ;  /* 0x000000010900788c */ /* 0x000fc8000bf01270 */
[----:B------:R-:W-:-:S04]  /*2640*/  USEL UR8, UR9, 0x1, UP0 ;  /* 0x0000000109087887 */ /* 0x000fc80008000000 */
[----:B------:R-:W-:-:S04]  /*2650*/  UIADD3 UR8, UR5, UR9, -UR8 ;  /* 0x0000000905087290 */ /* 0x000fc8000fffe808 */
[----:B------:R-:W-:-:S04]  /*2660*/  UIMAD.WIDE.U32 UR6, UR8, -0x33333333, URZ ;  /* 0xcccccccd080678a5 */ /* 0x000fc8000f8e003f */
[----:B------:R-:W-:-:S04]  /*2670*/  USHF.R.U32.HI UR6, URZ, 0x2, UR7 ;  /* 0x000000023f067899 */ /* 0x000fc80008011607 */
[----:B------:R-:W-:-:S04]  /*2680*/  UIMAD UR8, UR6, -0x5, UR8 ;  /* 0xfffffffb060878a4 */ /* 0x000fc8000f8e0208 */
[----:B------:R-:W-:-:S04]  /*2690*/  ULEA UR8, UR8, UR10, 0x3 ;  /* 0x0000000a08087291 */ /* 0x000fc8000f8e183f */
[----:B------:R-:W-:-:S06]  /*26a0*/  UIADD3 UR8, UR8, 0x28, URZ ;  /* 0x0000002808087890 */ /* 0x000fcc000fffe03f */
[----:B------:R-:W-:-:S05]  /*26b0*/  IMAD.U32 R8, RZ, RZ, UR8 ;  /* 0x00000008ff087e24 */ /* 0x000fca000f8e00ff */
[----:B------:R-:W-:-:S04]  /*26c0*/  PRMT R8, R3, 0x654, R8 ;  /* 0x0000065403087816 */ /* 0x000fc80000000008 */
[----:B------:R0:W-:Y:S03]  /*26d0*/  SYNCS.ARRIVE.TRANS64.RED.A1T0 RZ, [R8+URZ], RZ ;  /* 0x000000ff08ff79a7 */ /* 0x0001e6000810043f */
.L_x_36:
[----:B------:R-:W-:Y:S05]  /*26e0*/  BSYNC B0 ;  /* 0x0000000000007941 */ /* 0x000fea0003800000 */
.L_x_35:
[----:B------:R-:W-:Y:S05]  /*26f0*/  @P1 BRA `(.L_x_33) ;  /* 0x0000000000041947 */ /* 0x000fea0003800000 */
[----:B------:R-:W-:Y:S01]  /*2700*/  BPT.TRAP 0x1 ;  /* 0x000000040000795c */ /* 0x000fe20000300000 */
.L_x_33:
[----:B------:R-:W1:Y:S01]  /*2710*/  LDC R24, c[0x0][0x288] ;  /* 0x0000a200ff187b82 */ /* 0x000e620000000800 */
[C---:B------:R-:W-:Y:S01]  /*2720*/  LOP3.LUT R14, R0.reuse, 0x3, RZ, 0xc0, !PT ;  /* 0x00000003000e7812 */ /* 0x040fe200078ec0ff */
[----:B------:R-:W-:Y:S01]  /*2730*/  IMAD.SHL.U32 R25, R15, 0x40, RZ ;  /* 0x000000400f197824 */ /* 0x000fe200078e00ff */
[--C-:B0-----:R-:W-:Y:S01]  /*2740*/  SHF.R.U32.HI R8, RZ, 0x2, R0.reuse ;  /* 0x00000002ff087819 */ /* 0x101fe20000011600 */
[----:B------:R-:W-:Y:S01]  /*2750*/  UIADD3 UR5, UR9, UR5, URZ ;  /* 0x0000000509057290 */ /* 0x000fe2000fffe03f */
[----:B------:R-:W-:Y:S01]  /*2760*/  LOP3.LUT R10, R0, 0x60, RZ, 0xc0, !PT ;  /* 0x00000060000a7812 */ /* 0x000fe200078ec0ff */
[----:B------:R-:W-:Y:S01]  /*2770*/  ULDC UR12, c[0x0][0x284] ;  /* 0x0000a100000c7ab9 */ /* 0x000fe20000000800 */
[----:B------:R-:W-:Y:S01]  /*2780*/  SHF.R.U32.HI R11, RZ, 0x7, R0 ;  /* 0x00000007ff0b7819 */ /* 0x000fe20000011600 */
[----:B------:R-:W-:Y:S01]  /*2790*/  UISETP.GT.U32.AND UP0, UPT, UR5, 0x4, UPT ;  /* 0x000000040500788c */ /* 0x000fe2000bf04070 */
[----:B------:R-:W-:Y:S01]  /*27a0*/  LOP3.LUT R9, R8, 0x7, RZ, 0xc0, !PT ;  /* 0x0000000708097812 */ /* 0x000fe200078ec0ff */
[----:B------:R-:W-:Y:S01]  /*27b0*/  UISETP.GE.U32.AND UP1, UPT, UR9, 0x5, UPT ;  /* 0x000000050900788c */ /* 0x000fe2000bf26070 */
[----:B------:R-:W-:Y:S01]  /*27c0*/  SHF.R.U32.HI R10, RZ, 0x1, R10 ;  /* 0x00000001ff0a7819 */ /* 0x000fe2000001160a */
[----:B------:R-:W-:Y:S01]  /*27d0*/  UISETP.LT.U32.AND UP0, UPT, UR9, 0x5, UP0 ;  /* 0x000000050900788c */ /* 0x000fe20008701070 */
[----:B------:R-:W-:Y:S01]  /*27e0*/  LOP3.LUT R8, R11, 0x1, RZ, 0xc0, !PT ;  /* 0x000000010b087812 */ /* 0x000fe200078ec0ff */
[----:B------:R-:W-:Y:S01]  /*27f0*/  ULDC.64 UR10, c[0x0][0x5d0] ;  /* 0x00017400000a7ab9 */ /* 0x000fe20000000a00 */
[----:B------:R-:W-:Y:S01]  /*2800*/  IADD3 R27, RZ, -R10, -R9 ;  /* 0x8000000aff1b7210 */ /* 0x000fe20007ffe809 */
[----:B------:R-:W-:Y:S01]  /*2810*/  UIMAD.WIDE.U32 UR6, UR5, -0x33333333, URZ ;  /* 0xcccccccd050678a5 */ /* 0x000fe2000f8e003f */
[----:B------:R-:W-:Y:S01]  /*2820*/  SHF.R.S32.HI R32, RZ, 0x1f, R73 ;  /* 0x0000001fff207819 */ /* 0x000fe20000011449 */
[----:B------:R-:W-:Y:S01]  /*2830*/  USEL UR8, URZ, 0x1, !UP0 ;  /* 0x000000013f087887 */ /* 0x000fe2000c000000 */
[C---:B------:R-:W-:Y:S01]  /*2840*/  IMAD.SHL.U32 R26, R8.reuse, 0x40, RZ ;  /* 0x00000040081a7824 */ /* 0x040fe200078e00ff */
[----:B------:R-:W-:Y:S01]  /*2850*/  USHF.R.U32.HI UR6, URZ, 0x2, UR7 ;  /* 0x000000023f067899 */ /* 0x000fe20008011607 */
[----:B------:R-:W-:Y:S01]  /*2860*/  IMAD R27, R8, -0x40, R27 ;  /* 0xffffffc0081b7824 */ /* 0x000fe200078e021b */
[----:B------:R-:W-:Y:S01]  /*2870*/  ULOP3.LUT UR4, UR4, UR8, URZ, 0x3c, !UPT ;  /* 0x0000000804047292 */ /* 0x000fe2000f8e3c3f */
[----:B------:R-:W-:Y:S01]  /*2880*/  IMAD R8, R32, UR10, RZ ;  /* 0x0000000a20087c24 */ /* 0x000fe2000f8e02ff */
[----:B-1----:R-:W-:Y:S01]  /*2890*/  ISETP.GE.AND P0, PT, R25, R24, PT ;  /* 0x000000181900720c */ /* 0x002fe20003f06270 */
[----:B------:R-:W-:Y:S01]  /*28a0*/  IMAD R28, R14, -0x2, R24 ;  /* 0xfffffffe0e1c7824 */ /* 0x000fe200078e0218 */
[----:B------:R-:W-:Y:S01]  /*28b0*/  LOP3.LUT R11, R26, 0x40, R9, 0xe2, !PT ;  /* 0x000000401a0b7812 */ /* 0x000fe200078ee209 */
[C---:B------:R-:W-:Y:S01]  /*28c0*/  IMAD.SHL.U32 R24, R71.reuse, 0x80, RZ ;  /* 0x0000008047187824 */ /* 0x040fe200078e00ff */
[----:B------:R-:W-:Y:S01]  /*28d0*/  UIMAD UR5, UR6, -0x5, UR5 ;  /* 0xfffffffb060578a4 */ /* 0x000fe2000f8e0205 */
[----:B------:R-:W-:Y:S01]  /*28e0*/  IMAD.SHL.U32 R14, R0, 0x2, RZ ;  /* 0x00000002000e7824 */ /* 0x000fe200078e00ff */
[----:B------:R-:W-:Y:S01]  /*28f0*/  @UP1 ULOP3.LUT UR4, UR4, 0x1, UR6, 0x78, !UPT ;  /* 0x0000000104041892 */ /* 0x000fe2000f8e7806 */
[----:B------:R-:W-:Y:S01]  /*2900*/  IMAD.WIDE R30, R71, 0x80, RZ ;  /* 0x00000080471e7825 */ /* 0x000fe200078e02ff */
[----:B------:R-:W-:-:S02]  /*2910*/  ISETP.GE.OR P0, PT, R24, UR12, P0 ;  /* 0x0000000c18007c0c */ /* 0x000fc40008706670 */
[----:B------:R-:W-:Y:S01]  /*2920*/  LOP3.LUT R14, R25, 0x6, R14, 0xf8, !PT ;  /* 0x00000006190e7812 */ /* 0x000fe200078ef80e */
[C---:B------:R-:W-:Y:S01]  /*2930*/  IMAD R29, R73.reuse, UR11, R8 ;  /* 0x0000000b491d7c24 */ /* 0x040fe2000f8e0208 */
[----:B------:R-:W-:Y:S01]  /*2940*/  IADD3 R27, -R24, UR12, R27 ;  /* 0x0000000c181b7c10 */ /* 0x000fe2000fffe11b */
[----:B------:R-:W-:Y:S01]  /*2950*/  IMAD.IADD R28, R28, 0x1, -R25 ;  /* 0x000000011c1c7824 */ /* 0x000fe200078e0a19 */
[----:B------:R-:W-:Y:S01]  /*2960*/  SHF.R.S32.HI R15, RZ, 0x1f, R14 ;  /* 0x0000001fff0f7819 */ /* 0x000fe2000001140e */
[----:B------:R-:W-:Y:S01]  /*2970*/  IMAD.MOV.U32 R26, RZ, RZ, -0x1 ;  /* 0xffffffffff1a7424 */ /* 0x000fe200078e00ff */
[----:B------:R-:W-:Y:S01]  /*2980*/  LOP3.LUT R33, R30, R11, R10, 0xfe, !PT ;  /* 0x0000000b1e217212 */ /* 0x000fe200078efe0a */
[----:B------:R-:W-:-:S04]  /*2990*/  IMAD.WIDE.U32 R8, R73, UR10, R14 ;  /* 0x0000000a49087c25 */ /* 0x000fc8000f8e000e */
[----:B------:R-:W-:Y:S01]  /*29a0*/  IMAD.IADD R9, R9, 0x1, R29 ;  /* 0x0000000109097824 */ /* 0x000fe200078e021d */
[----:B------:R-:W-:Y:S06]  /*29b0*/  @P0 BRA `(.L_x_37) ;  /* 0x0000002400940947 */ /* 0x000fec0003800000 */
[----:B------:R-:W0:Y:S01]  /*29c0*/  LDC.64 R24, c[0x0][0x5c8] ;  /* 0x00017200ff187b82 */ /* 0x000e220000000a00 */
[----:B------:R-:W-:Y:S01]  /*29d0*/  ULDC.64 UR6, c[0x0][0x5c0] ;  /* 0x0001700000067ab9 */ /* 0x000fe20000000a00 */
[----:B------:R-:W-:Y:S01]  /*29e0*/  BSSY B0, `(.L_x_37) ;  /* 0x0000262000007945 */ /* 0x000fe20003800000 */
[-C--:B0-----:R-:W-:Y:S02]  /*29f0*/  IMAD R10, R31, R24.reuse, RZ ;  /* 0x000000181f0a7224 */ /* 0x081fe400078e02ff */
[----:B------:R-:W-:-:S04]  /*2a00*/  IMAD.WIDE.U32 R8, R33, R24, R8 ;  /* 0x0000001821087225 */ /* 0x000fc800078e0008 */
[----:B------:R-:W-:Y:S01]  /*2a10*/  IMAD R11, R33, R25, R10 ;  /* 0x00000019210b7224 */ /* 0x000fe200078e020a */
[----:B------:R-:W-:Y:S02]  /*2a20*/  LEA R10, P0, R24, R8, 0x3 ;  /* 0x00000008180a7211 */ /* 0x000fe400078018ff */
[----:B------:R-:W-:Y:S01]  /*2a30*/  IADD3 R8, P1, R8, UR6, RZ ;  /* 0x0000000608087c10 */ /* 0x000fe2000ff3e0ff */
[----:B------:R-:W-:Y:S01]  /*2a40*/  IMAD.IADD R9, R9, 0x1, R11 ;  /* 0x0000000109097824 */ /* 0x000fe200078e020b */
[----:B------:R-:W-:-:S04]  /*2a50*/  IADD3 R10, P2, R10, UR6, RZ ;  /* 0x000000060a0a7c10 */ /* 0x000fc8000ff5e0ff */
[----:B------:R-:W-:Y:S02]  /*2a60*/  LEA.HI.X R11, R24, R9, R25, 0x3, P0 ;  /* 0x00000009180b7211 */ /* 0x000fe400000f1c19 */
[----:B----45:R-:W-:Y:S02]  /*2a70*/  FSETP.NEU.AND P0, PT, R12, RZ, PT ;  /* 0x000000ff0c00720b */ /* 0x030fe40003f0d000 */
[----:B------:R-:W-:Y:S02]  /*2a80*/  IADD3.X R9, R9, UR7, RZ, P1, !PT ;  /* 0x0000000709097c10 */ /* 0x000fe40008ffe4ff */
[----:B------:R-:W-:-:S09]  /*2a90*/  IADD3.X R11, R11, UR7, RZ, P2, !PT ;  /* 0x000000070b0b7c10 */ /* 0x000fd200097fe4ff */
[----:B------:R-:W-:Y:S05]  /*2aa0*/  @!P0 BRA `(.L_x_38) ;  /* 0x0000001c00148947 */ /* 0x000fea0003800000 */
[----:B------:R-:W-:Y:S01]  /*2ab0*/  ULDC.64 UR6, c[0x0][0x5b8] ;  /* 0x00016e0000067ab9 */ /* 0x000fe20000000a00 */
[----:B------:R-:W-:Y:S01]  /*2ac0*/  ISETP.GE.AND P0, PT, R28, 0x1, PT ;  /* 0x000000011c00780c */ /* 0x000fe20003f06270 */
[----:B------:R-:W-:Y:S01]  /*2ad0*/  IMAD R32, R32, UR6, RZ ;  /* 0x0000000620207c24 */ /* 0x000fe2000f8e02ff */
[----:B------:R-:W-:Y:S01]  /*2ae0*/  ULDC.64 UR10, c[0x0][0x5a8] ;  /* 0x00016a00000a7ab9 */ /* 0x000fe20000000a00 */
[----:B------:R-:W-:Y:S01]  /*2af0*/  IMAD.WIDE.U32 R24, R73, UR6, R14 ;  /* 0x0000000649187c25 */ /* 0x000fe2000f8e000e */
[----:B------:R-:W-:Y:S01]  /*2b00*/  ISETP.LT.OR P3, PT, R27, 0x1, !P0 ;  /* 0x000000011b00780c */ /* 0x000fe20004761670 */
[----:B------:R-:W-:Y:S02]  /*2b10*/  BSSY B1, `(.L_x_39) ;  /* 0x000000c000017945 */ /* 0x000fe40003800000 */
[----:B------:R-:W-:Y:S01]  /*2b20*/  IMAD R73, R73, UR7, R32 ;  /* 0x0000000749497c24 */ /* 0x000fe2000f8e0220 */
[----:B------:R-:W-:Y:S02]  /*2b30*/  ULDC.64 UR6, c[0x0][0x5b0] ;  /* 0x00016c0000067ab9 */ /* 0x000fe40000000a00 */
[----:B------:R-:W-:-:S02]  /*2b40*/  IMAD R29, R31, UR6, RZ ;  /* 0x000000061f1d7c24 */ /* 0x000fc4000f8e02ff */
[----:B------:R-:W-:Y:S02]  /*2b50*/  IMAD.IADD R25, R25, 0x1, R73 ;  /* 0x0000000119197824 */ /* 0x000fe400078e0249 */
[C---:B------:R-:W-:Y:S02]  /*2b60*/  IMAD R29, R33.reuse, UR7, R29 ;  /* 0x00000007211d7c24 */ /* 0x040fe4000f8e021d */
[----:B------:R-:W-:-:S03]  /*2b70*/  IMAD.WIDE.U32 R14, R33, UR6, R24 ;  /* 0x00000006210e7c25 */ /* 0x000fc6000f8e0018 */
[----:B------:R-:W-:-:S04]  /*2b80*/  IADD3 R14, P1, R14, UR10, RZ ;  /* 0x0000000a0e0e7c10 */ /* 0x000fc8000ff3e0ff */
[--C-:B------:R-:W-:Y:S02]  /*2b90*/  IADD3.X R15, R15, UR11, R29.reuse, P1, !PT ;  /* 0x0000000b0f0f7c10 */ /* 0x100fe40008ffe41d */
[----:B------:R-:W-:Y:S01]  /*2ba0*/  PRMT R29, RZ, 0x7610, R29 ;  /* 0x00007610ff1d7816 */ /* 0x000fe2000000001d */
[----:B------:R-:W-:Y:S06]  /*2bb0*/  @P3 BRA `(.L_x_40) ;  /* 0x0000000000043947 */ /* 0x000fec0003800000 */
[----:B------:R0:W5:Y:S02]  /*2bc0*/  LDG.E.U8 R29, desc[UR16][R14.64] ;  /* 0x000000100e1d7981 */ /* 0x000164000c1e1100 */
.L_x_40:
[----:B------:R-:W-:Y:S05]  /*2bd0*/  BSYNC B1 ;  /* 0x0000000000017941 */ /* 0x000fea0003800000 */
.L_x_39:
[----:B-----5:R-:W-:Y:S01]  /*2be0*/  LOP3.LUT R29, R29, 0xff, RZ, 0xc0, !PT ;  /* 0x000000ff1d1d7812 */ /* 0x020fe200078ec0ff */
[----:B------:R-:W-:Y:S01]  /*2bf0*/  BSSY B1, `(.L_x_41) ;  /* 0x000000c000017945 */ /* 0x000fe20003800000 */
[----:B------:R-:W-:Y:S02]  /*2c00*/  ISETP.GE.AND P1, PT, R28, 0x2, PT ;  /* 0x000000021c00780c */ /* 0x000fe40003f26270 */
[----:B------:R-:W-:Y:S02]  /*2c10*/  F2FP.F16.E5M2.UNPACK_B R29, R29 ;  /* 0x0000001dff1d723e */ /* 0x000fe400020004ff */
[----:B------:R-:W-:-:S03]  /*2c20*/  ISETP.LT.OR P2, PT, R27, 0x1, !P1 ;  /* 0x000000011b00780c */ /* 0x000fc60004f41670 */
[----:B------:R-:W-:-:S05]  /*2c30*/  HADD2.F32 R29, -RZ, R29.H0_H0 ;  /* 0x2000001dff1d7230 */ /* 0x000fca0000004100 */
[----:B------:R-:W-:Y:S01]  /*2c40*/  FMUL R32, R29, R12 ;  /* 0x0000000c1d207220 */ /* 0x000fe20000400000 */
[----:B------:R-:W-:-:S03]  /*2c50*/  PRMT R29, RZ, 0x7610, R29 ;  /* 0x00007610ff1d7816 */ /* 0x000fc6000000001d */
[----:B--2---:R-:W-:-:S05]  /*2c60*/  FFMA R32, R79, R7, R32 ;  /* 0x000000074f207223 */ /* 0x004fca0000000020 */
[----:B------:R-:W-:-:S05]  /*2c70*/  F2FP.SATFINITE.E5M2.F32.PACK_AB_MERGE_C R35, RZ, R32, RZ ;  /* 0x00000020ff23723e */ /* 0x000fca00048060ff */
[----:B------:R1:W-:Y:S01]  /*2c80*/  @!P3 STG.E.U8 desc[UR16][R8.64], R35 ;  /* 0x000000230800b986 */ /* 0x0003e2000c101110 */
[----:B------:R-:W-:Y:S05]  /*2c90*/  @P2 BRA `(.L_x_42) ;  /* 0x0000000000042947 */ /* 0x000fea0003800000 */
[----:B------:R2:W5:Y:S02]  /*2ca0*/  LDG.E.U8 R29, desc[UR16][R14.64+0x1] ;  /* 0x000001100e1d7981 */ /* 0x000564000c1e1100 */
.L_x_42:
[----:B------:R-:W-:Y:S05]  /*2cb0*/  BSYNC B1 ;  /* 0x0000000000017941 */ /* 0x000fea0003800000 */
.L_x_41:
[----:B-----5:R-:W-:Y:S01]  /*2cc0*/  LOP3.LUT R29, R29, 0xff, RZ, 0xc0, !PT ;  /* 0x000000ff1d1d7812 */ /* 0x020fe200078ec0ff */
[----:B------:R-:W-:Y:S01]  /*2cd0*/  BSSY B1, `(.L_x_43) ;  /* 0x0000012000017945 */ /* 0x000fe20003800000 */
[----:B------:R-:W-:Y:S02]  /*2ce0*/  IADD3 R33, P3, R33, 0x8, RZ ;  /* 0x0000000821217810 */ /* 0x000fe40007f7e0ff */
[----:B------:R-:W-:Y:S02]  /*2cf0*/  F2FP.F16.E5M2.UNPACK_B R29, R29 ;  /* 0x0000001dff1d723e */ /* 0x000fe400020004ff */
[----:B------:R-:W-:Y:S01]  /*2d00*/  ISETP.LT.OR P0, PT, R27, 0x9, !P0 ;  /* 0x000000091b00780c */ /* 0x000fe20004701670 */
[----:B------:R-:W-:Y:S02]  /*2d10*/  IMAD.X R30, RZ, RZ, R31, P3 ;  /* 0x000000ffff1e7224 */ /* 0x000fe400018e061f */
[----:B------:R-:W-:Y:S02]  /*2d20*/  HADD2.F32 R29, -RZ, R29.H0_H0 ;  /* 0x2000001dff1d7230 */ /* 0x000fe40000004100 */
[----:B------:R-:W-:-:S02]  /*2d30*/  IMAD R30, R30, UR6, RZ ;  /* 0x000000061e1e7c24 */ /* 0x000fc4000f8e02ff */
[----:B------:R-:W-:-:S04]  /*2d40*/  IMAD.WIDE.U32 R24, R33, UR6, R24 ;  /* 0x0000000621187c25 */ /* 0x000fc8000f8e0018 */
[----:B------:R-:W-:Y:S01]  /*2d50*/  FMUL R29, R29, R12 ;  /* 0x0000000c1d1d7220 */ /* 0x000fe20000400000 */
[----:B------:R-:W-:-:S03]  /*2d60*/  IMAD R33, R33, UR7, R30 ;  /* 0x0000000721217c24 */ /* 0x000fc6000f8e021e */
[----:B------:R-:W-:Y:S01]  /*2d70*/  FFMA R29, R80, R7, R29 ;  /* 0x00000007501d7223 */ /* 0x000fe2000000001d */
[----:B------:R-:W-:-:S04]  /*2d80*/  IADD3 R24, P3, R24, UR10, RZ ;  /* 0x0000000a18187c10 */ /* 0x000fc8000ff7e0ff */
[----:B------:R-:W-:Y:S02]  /*2d90*/  F2FP.SATFINITE.E5M2.F32.PACK_AB_MERGE_C R31, RZ, R29, RZ ;  /* 0x0000001dff1f723e */ /* 0x000fe400048060ff */
[----:B------:R-:W-:Y:S02]  /*2da0*/  IADD3.X R25, R25, UR11, R33, P3, !PT ;  /* 0x0000000b19197c10 */ /* 0x000fe40009ffe421 */
[----:B------:R-:W-:Y:S01]  /*2db0*/  PRMT R29, RZ, 0x7610, R29 ;  /* 0x00007610ff1d7816 */ /* 0x000fe2000000001d */
[----:B------:R3:W-:Y:S01]  /*2dc0*/  @!P2 STG.E.U8 desc[UR16][R8.64+0x1], R31 ;  /* 0x0000011f0800a986 */ /* 0x0007e2000c101110 */
[----:B------:R-:W-:Y:S05]  /*2dd0*/  @P0 BRA `(.L_x_44) ;  /* 0x0000000000040947 */ /* 0x000fea0003800000 */
[----:B------:R4:W5:Y:S02]  /*2de0*/  LDG.E.U8 R29, desc[UR16][R24.64] ;  /* 0x00000010181d7981 */ /* 0x000964000c1e1100 */
.L_x_44:
[----:B------:R-:W-:Y:S05]  /*2df0*/  BSYNC B1 ;  /* 0x0000000000017941 */ /* 0x000fea0003800000 */
.L_x_43:
[----:B-----5:R-:W-:Y:S01]  /*2e00*/  LOP3.LUT R29, R29, 0xff, RZ, 0xc0, !PT ;  /* 0x000000ff1d1d7812 */ /* 0x020fe200078ec0ff */
[----:B------:R-:W-:Y:S01]  /*2e10*/  BSSY B1, `(.L_x_45) ;  /* 0x000000b000017945 */ /* 0x000fe20003800000 */
[----:B------:R-:W-:Y:S02]  /*2e20*/  ISETP.LT.OR P1, PT, R27, 0x9, !P1 ;  /* 0x000000091b00780c */ /* 0x000fe40004f21670 */
[----:B------:R-:W-:-:S05]  /*2e30*/  F2FP.F16.E5M2.UNPACK_B R29, R29 ;  /* 0x0000001dff1d723e */ /* 0x000fca00020004ff */
[----:B------:R-:W-:-:S05]  /*2e40*/  HADD2.F32 R29, -RZ, R29.H0_H0 ;  /* 0x2000001dff1d7230 */ /* 0x000fca0000004100 */
[----:B------:R-:W-:Y:S01]  /*2e50*/  FMUL R30, R29, R12 ;  /* 0x0000000c1d1e7220 */ /* 0x000fe20000400000 */
[----:B------:R-:W-:-:S03]  /*2e60*/  PRMT R29, RZ, 0x7610, R29 ;  /* 0x00007610ff1d7816 */ /* 0x000fc6000000001d */
[----:B------:R-:W-:-:S05]  /*2e70*/  FFMA R30, R77, R7, R30 ;  /* 0x000000074d1e7223 */ /* 0x000fca000000001e */
[----:B---3--:R-:W-:-:S05]  /*2e80*/  F2FP.SATFINITE.E5M2.F32.PACK_AB_MERGE_C R31, RZ, R30, RZ ;  /* 0x0000001eff1f723e */ /* 0x008fca00048060ff */
[----:B------:R3:W-:Y:S01]  /*2e90*/  @!P0 STG.E.U8 desc[UR16][R10.64], R31 ;  /* 0x0000001f0a008986 */ /* 0x0007e2000c101110 */
[----:B------:R-:W-:Y:S05]  /*2ea0*/  @P1 BRA `(.L_x_46) ;  /* 0x0000000000041947 */ /* 0x000fea0003800000 */
[----:B------:R0:W5:Y:S02]  /*2eb0*/  LDG.E.U8 R29, desc[UR16][R24.64+0x1] ;  /* 0x00000110181d7981 */ /* 0x000164000c1e1100 */
.L_x_46:
[----:B------:R-:W-:Y:S05]  /*2ec0*/  BSYNC B1 ;  /* 0x0000000000017941 */ /* 0x000fea0003800000 */
.L_x_45:
[----:B-----5:R-:W-:Y:S01]  /*2ed0*/  LOP3.LUT R29, R29, 0xff, RZ, 0xc0, !PT ;  /* 0x000000ff1d1d7812 */ /* 0x020fe200078ec0ff */
[----:B------:R-:W-:Y:S01]  /*2ee0*/  BSSY B1, `(.L_x_47) ;  /* 0x000000c000017945 */ /* 0x000fe20003800000 */
[----:B------:R-:W-:Y:S02]  /*2ef0*/  ISETP.GE.AND P0, PT, R28, 0x9, PT ;  /* 0x000000091c00780c */ /* 0x000fe40003f06270 */
[----:B------:R-:W-:Y:S02]  /*2f00*/  F2FP.F16.E5M2.UNPACK_B R29, R29 ;  /* 0x0000001dff1d723e */ /* 0x000fe400020004ff */
[----:B------:R-:W-:-:S03]  /*2f10*/  ISETP.LT.OR P2, PT, R27, 0x1, !P0 ;  /* 0x000000011b00780c */ /* 0x000fc60004741670 */
[----:B------:R-:W-:-:S05]  /*2f20*/  HADD2.F32 R29, -RZ, R29.H0_H0 ;  /* 0x2000001dff1d7230 */ /* 0x000fca0000004100 */
[----:B------:R-:W-:-:S04]  /*2f30*/  FMUL R29, R29, R12 ;  /* 0x0000000c1d1d7220 */ /* 0x000fc80000400000 */
[----:B------:R-:W-:-:S05]  /*2f40*/  FFMA R29, R78, R7, R29 ;  /* 0x000000074e1d7223 */ /* 0x000fca000000001d */
[----:B---3--:R-:W-:Y:S02]  /*2f50*/  F2FP.SATFINITE.E5M2.F32.PACK_AB_MERGE_C R31, RZ, R29, RZ ;  /* 0x0000001dff1f723e */ /* 0x008fe400048060ff */
[----:B------:R-:W-:-:S03]  /*2f60*/  PRMT R29, RZ, 0x7610, R29 ;  /* 0x00007610ff1d7816 */ /* 0x000fc6000000001d */
[----:B------:R3:W-:Y:S01]  /*2f70*/  @!P1 STG.E.U8 desc[UR16][R10.64+0x1], R31 ;  /* 0x0000011f0a009986 */ /* 0x0007e2000c101110 */
[----:B------:R-:W-:Y:S05]  /*2f80*/  @P2 BRA `(.L_x_48) ;  /* 0x0000000000042947 */ /* 0x000fea0003800000 */
[----:B------:R0:W5:Y:S02]  /*2f90*/  LDG.E.U8 R29, desc[UR16][R14.64+0x8] ;  /* 0x000008100e1d7981 */ /* 0x000164000c1e1100 */
.L_x_48:
[----:B------:R-:W-:Y:S05]  /*2fa0*/  BSYNC B1 ;  /* 0x0000000000017941 */ /* 0x000fea0003800000 */
.L_x_47:
        /* <DEDUP_REMOVED lines=13> */
.L_x_50:
[----:B------:R-:W-:Y:S05]  /*3080*/  BSYNC B1 ;  /* 0x0000000000017941 */ /* 0x000fea0003800000 */
.L_x_49:
[----:B-----5:R-:W-:Y:S01]  /*3090*/  LOP3.LUT R29, R29, 0xff, RZ, 0xc0, !PT ;  /* 0x000000ff1d1d7812 */ /* 0x020fe200078ec0ff */
[----:B------:R-:W-:Y:S01]  /*30a0*/  BSSY B1, `(.L_x_51) ;  /* 0x000000b000017945 */ /* 0x000fe20003800000 */
[----:B------:R-:W-:Y:S02]  /*30b0*/  ISETP.LT.OR P0, PT, R27, 0x9, !P0 ;  /* 0x000000091b00780c */ /* 0x000fe40004701670 */
[----:B------:R-:W-:-:S05]  /*30c0*/  F2FP.F16.E5M2.UNPACK_B R29, R29 ;  /* 0x0000001dff1d723e */ /* 0x000fca00020004ff */
        /* <DEDUP_REMOVED lines=8> */
.L_x_52:
[----:B------:R-:W-:Y:S05]  /*3150*/  BSYNC B1 ;  /* 0x0000000000017941 */ /* 0x000fea0003800000 */
.L_x_51:
        /* <DEDUP_REMOVED lines=12> */
.L_x_54:
[----:B------:R-:W-:Y:S05]  /*3220*/  BSYNC B1 ;  /* 0x0000000000017941 */ /* 0x000fea0003800000 */
.L_x_53:
        /* <DEDUP_REMOVED lines=13> */
.L_x_56:
[----:B------:R-:W-:Y:S05]  /*3300*/  BSYNC B1 ;  /* 0x0000000000017941 */ /* 0x000fea0003800000 */
.L_x_55:
        /* <DEDUP_REMOVED lines=13> */
.L_x_58:
[----:B------:R-:W-:Y:S05]  /*33e0*/  BSYNC B1 ;  /* 0x0000000000017941 */ /* 0x000fea0003800000 */
.L_x_57:
        /* <DEDUP_REMOVED lines=12> */
.L_x_60:
[----:B------:R-:W-:Y:S05]  /*34b0*/  BSYNC B1 ;  /* 0x0000000000017941 */ /* 0x000fea0003800000 */
.L_x_59:
        /* <DEDUP_REMOVED lines=12> */
.L_x_62:
[----:B------:R-:W-:Y:S05]  /*3580*/  BSYNC B1 ;  /* 0x0000000000017941 */ /* 0x000fea0003800000 */
.L_x_61:
        /* <DEDUP_REMOVED lines=13> */
.L_x_64:
[----:B------:R-:W-:Y:S05]  /*3660*/  BSYNC B1 ;  /* 0x0000000000017941 */ /* 0x000fea0003800000 */
.L_x_63:
        /* <DEDUP_REMOVED lines=13> */
.L_x_66:
[----:B------:R-:W-:Y:S05]  /*3740*/  BSYNC B1 ;  /* 0x0000000000017941 */ /* 0x000fea0003800000 */
.L_x_65:
        /* <DEDUP_REMOVED lines=12> */
.L_x_68:
[----:B------:R-:W-:Y:S05]  /*3810*/  BSYNC B1 ;  /* 0x0000000000017941 */ /* 0x000fea0003800000 */
.L_x_67:
        /* <DEDUP_REMOVED lines=12> */
.L_x_70:
[----:B------:R-:W-:Y:S05]  /*38e0*/  BSYNC B1 ;  /* 0x0000000000017941 */ /* 0x000fea0003800000 */
.L_x_69:
        /* <DEDUP_REMOVED lines=13> */
.L_x_72:
[----:B------:R-:W-:Y:S05]  /*39c0*/  BSYNC B1 ;  /* 0x0000000000017941 */ /* 0x000fea0003800000 */
.L_x_71:
        /* <DEDUP_REMOVED lines=13> */
.L_x_74:
[----:B------:R-:W-:Y:S05]  /*3aa0*/  BSYNC B1 ;  /* 0x0000000000017941 */ /* 0x000fea0003800000 */
.L_x_73:
        /* <DEDUP_REMOVED lines=12> */
.L_x_76:
[----:B------:R-:W-:Y:S05]  /*3b70*/  BSYNC B1 ;  /* 0x0000000000017941 */ /* 0x000fea0003800000 */
.L_x_75:
        /* <DEDUP_REMOVED lines=12> */
.L_x_78:
[----:B------:R-:W-:Y:S05]  /*3c40*/  BSYNC B1 ;  /* 0x0000000000017941 */ /* 0x000fea0003800000 */
.L_x_77:
        /* <DEDUP_REMOVED lines=13> */
.L_x_80:
[----:B------:R-:W-:Y:S05]  /*3d20*/  BSYNC B1 ;  /* 0x0000000000017941 */ /* 0x000fea0003800000 */
.L_x_79:
        /* <DEDUP_REMOVED lines=13> */
.L_x_82:
[----:B------:R-:W-:Y:S05]  /*3e00*/  BSYNC B1 ;  /* 0x0000000000017941 */ /* 0x000fea0003800000 */
.L_x_81:
        /* <DEDUP_REMOVED lines=12> */
.L_x_84:
[----:B------:R-:W-:Y:S05]  /*3ed0*/  BSYNC B1 ;  /* 0x0000000000017941 */ /* 0x000fea0003800000 */
.L_x_83:
[----:B-----5:R-:W-:Y:S01]  /*3ee0*/  LOP3.LUT R29, R29, 0xff, RZ, 0xc0, !PT ;  /* 0x000000ff1d1d7812 */ /* 0x020fe200078ec0ff */
[----:B------:R-:W-:Y:S01]  /*3ef0*/  BSSY B1, `(.L_x_85) ;  /* 0x000000b000017945 */ /* 0x000fe20003800000 */
[----:B------:R-:W-:Y:S02]  /*3f00*/  ISETP.LT.OR P1, PT, R27, 0x9, !P1 ;  /* 0x000000091b00780c */ /* 0x000fe40004f21670 */
[----:B------:R-:W-:-:S05]  /*3f10*/  F2FP.F16.E5M2.UNPACK_B R29, R29 ;  /* 0x0000001dff1d723e */ /* 0x000fca00020004ff */
[----:B------:R-:W-:-:S05]  /*3f20*/  HADD2.F32 R29, -RZ, R29.H0_H0 ;  /* 0x2000001dff1d7230 */ /* 0x000fca0000004100 */
[----:B------:R-:W-:-:S04]  /*3f30*/  FMUL R30, R29, R12 ;  /* 0x0000000c1d1e7220 */ /* 0x000fc80000400000 */
[----:B------:R-:W-:Y:S01]  /*3f40*/  FFMA R30, R23, R7, R30 ;  /* 0x00000007171e7223 */ /* 0x000fe2000000001e */
[----:B------:R-:W-:-:S04]  /*3f50*/  PRMT R23, RZ, 0x7610, R23 ;  /* 0x00007610ff177816 */ /* 0x000fc80000000017 */
[----:B------:R-:W-:-:S05]  /*3f60*/  F2FP.SATFINITE.E5M2.F32.PACK_AB_MERGE_C R29, RZ, R30, RZ ;  /* 0x0000001eff1d723e */ /* 0x000fca00048060ff */
[----:B------:R0:W-:Y:S01]  /*3f70*/  @!P0 STG.E.U8 desc[UR16][R10.64+0x28], R29 ;  /* 0x0000281d0a008986 */ /* 0x0001e2000c101110 */
[----:B------:R-:W-:Y:S05]  /*3f80*/  @P1 BRA `(.L_x_86) ;  /* 0x0000000000041947 */ /* 0x000fea0003800000 */
[----:B------:R0:W5:Y:S02]  /*3f90*/  LDG.E.U8 R23, desc[UR16][R24.64+0x29] ;  /* 0x0000291018177981 */ /* 0x000164000c1e1100 */
.L_x_86:
[----:B------:R-:W-:Y:S05]  /*3fa0*/  BSYNC B1 ;  /* 0x0000000000017941 */ /* 0x000fea0003800000 */
.L_x_85:
        /* <DEDUP_REMOVED lines=8> */
[----:B0-----:R-:W-:Y:S02]  /*4030*/  F2FP.SATFINITE.E5M2.F32.PACK_AB_MERGE_C R29, RZ, R23, RZ ;  /* 0x00000017ff1d723e */ /* 0x001fe400048060ff */
[----:B------:R-:W-:-:S03]  /*4040*/  PRMT R23, RZ, 0x7610, R23 ;  /* 0x00007610ff177816 */ /* 0x000fc60000000017 */
[----:B------:R0:W-:Y:S01]  /*4050*/  @!P1 STG.E.U8 desc[UR16][R10.64+0x29], R29 ;  /* 0x0000291d0a009986 */ /* 0x0001e2000c101110 */
[----:B------:R-:W-:Y:S05]  /*4060*/  @P2 BRA `(.L_x_88) ;  /* 0x0000000000042947 */ /* 0x000fea0003800000 */
[----:B------:R0:W5:Y:S02]  /*4070*/  LDG.E.U8 R23, desc[UR16][R14.64+0x30] ;  /* 0x000030100e177981 */ /* 0x000164000c1e1100 */
.L_x_88:
[----:B------:R-:W-:Y:S05]  /*4080*/  BSYNC B1 ;  /* 0x0000000000017941 */ /* 0x000fea0003800000 */
.L_x_87:
[----:B-----5:R-:W-:Y:S01]  /*4090*/  LOP3.LUT R23, R23, 0xff, RZ, 0xc0, !PT ;  /* 0x000000ff17177812 */ /* 0x020fe200078ec0ff */
[----:B------:R-:W-:Y:S01]  /*40a0*/  BSSY B1, `(.L_x_89) ;  /* 0x000000c000017945 */ /* 0x000fe20003800000 */
[----:B------:R-:W-:Y:S02]  /*40b0*/  ISETP.GE.AND P1, PT, R28, 0x32, PT ;  /* 0x000000321c00780c */ /* 0x000fe40003f26270 */
[----:B------:R-:W-:Y:S02]  /*40c0*/  F2FP.F16.E5M2.UNPACK_B R23, R23 ;  /* 0x00000017ff17723e */ /* 0x000fe400020004ff */
[----:B------:R-:W-:-:S03]  /*40d0*/  ISETP.LT.OR P3, PT, R27, 0x1, !P1 ;  /* 0x000000011b00780c */ /* 0x000fc60004f61670 */
        /* <DEDUP_REMOVED lines=8> */
.L_x_90:
[----:B------:R-:W-:Y:S05]  /*4160*/  BSYNC B1 ;  /* 0x0000000000017941 */ /* 0x000fea0003800000 */
.L_x_89:
[----:B-----5:R-:W-:Y:S01]  /*4170*/  LOP3.LUT R21, R21, 0xff, RZ, 0xc0, !PT ;  /* 0x000000ff15157812 */ /* 0x020fe200078ec0ff */
[----:B------:R-:W-:Y:S01]  /*4180*/  BSSY B1, `(.L_x_91) ;  /* 0x000000b000017945 */ /* 0x000fe20003800000 */
[----:B------:R-:W-:Y:S02]  /*4190*/  ISETP.LT.OR P0, PT, R27, 0x9, !P0 ;  /* 0x000000091b00780c */ /* 0x000fe40004701670 */
[----:B------:R-:W-:-:S05]  /*41a0*/  F2FP.F16.E5M2.UNPACK_B R21, R21 ;  /* 0x00000015ff15723e */ /* 0x000fca00020004ff */
        /* <DEDUP_REMOVED lines=8> */
.L_x_92:
[----:B------:R-:W-:Y:S05]  /*4230*/  BSYNC B1 ;  /* 0x0000000000017941 */ /* 0x000fea0003800000 */
.L_x_91:
        /* <DEDUP_REMOVED lines=12> */
.L_x_94:
[----:B------:R-:W-:Y:S05]  /*4300*/  BSYNC B1 ;  /* 0x0000000000017941 */ /* 0x000fea0003800000 */
.L_x_93:
        /* <DEDUP_REMOVED lines=13> */
.L_x_96:
[----:B------:R-:W-:Y:S05]  /*43e0*/  BSYNC B1 ;  /* 0x0000000000017941 */ /* 0x000fea0003800000 */
.L_x_95:
        /* <DEDUP_REMOVED lines=13> */
.L_x_98:
[----:B------:R-:W-:Y:S05]  /*44c0*/  BSYNC B1 ;  /* 0x0000000000017941 */ /* 0x000fea0003800000 */
.L_x_97:
[----:B-----5:R-:W-:Y:S01]  /*44d0*/  LOP3.LUT R17, R17, 0xff, RZ, 0xc0, !PT ;  /* 0x000000ff11117812 */ /* 0x020fe200078ec0ff */
[----:B------:R-:W-:Y:S01]  /*44e0*/  BSSY B1, `(.L_x_99) ;  /* 0x000000b000017945 */ /* 0x000fe20003800000 */
[----:B------:R-:W-:Y:S02]  /*44f0*/  ISETP.LT.OR P0, PT, R27, 0x9, !P0 ;  /* 0x000000091b00780c */ /* 0x000fe40004701670 */
[----:B------:R-:W-:Y:S02]  /*4500*/  F2FP.F16.E5M2.UNPACK_B R17, R17 ;  /* 0x00000011ff11723e */ /* 0x000fe400020004ff */
[----:B0-2---:R-:W-:-:S03]  /*4510*/  PRMT R14, RZ, 0x7610, R14 ;  /* 0x00007610ff0e7816 */ /* 0x005fc6000000000e */
[----:B------:R-:W-:-:S05]  /*4520*/  HADD2.F32 R17, -RZ, R17.H0_H0 ;  /* 0x20000011ff117230 */ /* 0x000fca0000004100 */
[----:B------:R-:W-:-:S04]  /*4530*/  FMUL R17, R17, R12 ;  /* 0x0000000c11117220 */ /* 0x000fc80000400000 */
[----:B------:R-:W-:-:S05]  /*4540*/  FFMA R17, R18, R7, R17 ;  /* 0x0000000712117223 */ /* 0x000fca0000000011 */
[----:B------:R-:W-:-:S05]  /*4550*/  F2FP.SATFINITE.E5M2.F32.PACK_AB_MERGE_C R17, RZ, R17, RZ ;  /* 0x00000011ff11723e */ /* 0x000fca00048060ff */
[----:B------:R0:W-:Y:S01]  /*4560*/  @!P3 STG.E.U8 desc[UR16][R8.64+0x39], R17 ;  /* 0x000039110800b986 */ /* 0x0001e2000c101110 */
[----:B------:R-:W-:Y:S05]  /*4570*/  @P0 BRA `(.L_x_100) ;  /* 0x0000000000040947 */ /* 0x000fea0003800000 */
[----:B------:R2:W5:Y:S02]  /*4580*/  LDG.E.U8 R14, desc[UR16][R24.64+0x38] ;  /* 0x00003810180e7981 */ /* 0x000564000c1e1100 */
.L_x_100:
[----:B------:R-:W-:Y:S05]  /*4590*/  BSYNC B1 ;  /* 0x0000000000017941 */ /* 0x000fea0003800000 */
.L_x_99:
[----:B-----5:R-:W-:Y:S01]  /*45a0*/  LOP3.LUT R14, R14, 0xff, RZ, 0xc0, !PT ;  /* 0x000000ff0e0e7812 */ /* 0x020fe200078ec0ff */
[----:B------:R-:W-:Y:S01]  /*45b0*/  BSSY B1, `(.L_x_101) ;  /* 0x000000b000017945 */ /* 0x000fe20003800000 */
[----:B------:R-:W-:Y:S02]  /*45c0*/  ISETP.LT.OR P1, PT, R27, 0x9, !P1 ;  /* 0x000000091b00780c */ /* 0x000fe40004f21670 */
[----:B------:R-:W-:-:S05]  /*45d0*/  F2FP.F16.E5M2.UNPACK_B R14, R14 ;  /* 0x0000000eff0e723e */ /* 0x000fca00020004ff */
[----:B01-3--:R-:W-:-:S05]  /*45e0*/  HADD2.F32 R9, -RZ, R14.H0_H0 ;  /* 0x2000000eff097230 */ /* 0x00bfca0000004100 */
[----:B------:R-:W-:-:S04]  /*45f0*/  FMUL R8, R9, R12 ;  /* 0x0000000c09087220 */ /* 0x000fc80000400000 */
[----:B------:R-:W-:-:S05]  /*4600*/  FFMA R8, R13, R7, R8 ;  /* 0x000000070d087223 */ /* 0x000fca0000000008 */
[----:B------:R-:W-:Y:S02]  /*4610*/  F2FP.SATFINITE.E5M2.F32.PACK_AB_MERGE_C R9, RZ, R8, RZ ;  /* 0x00000008ff09723e */ /* 0x000fe400048060ff */
[----:B------:R-:W-:-:S03]  /*4620*/  PRMT R8, RZ, 0x7610, R8 ;  /* 0x00007610ff087816 */ /* 0x000fc60000000008 */
[----:B------:R0:W-:Y:S01]  /*4630*/  @!P0 STG.E.U8 desc[UR16][R10.64+0x38], R9 ;  /* 0x000038090a008986 */ /* 0x0001e2000c101110 */
[----:B------:R-:W-:Y:S05]  /*4640*/  @P1 BRA `(.L_x_102) ;  /* 0x0000000000041947 */ /* 0x000fea0003800000 */
[----:B------:R1:W5:Y:S02]  /*4650*/  LDG.E.U8 R8, desc[UR16][R24.64+0x39] ;  /* 0x0000391018087981 */ /* 0x000364000c1e1100 */
.L_x_102:
[----:B------:R-:W-:Y:S05]  /*4660*/  BSYNC B1 ;  /* 0x0000000000017941 */ /* 0x000fea0003800000 */
.L_x_101:
[----:B------:R-:W-:Y:S05]  /*4670*/  @P1 BRA `(.L_x_103) ;  /* 0x0000000800601947 */ /* 0x000fea0003800000 */
[----:B-----5:R-:W-:-:S04]  /*4680*/  LOP3.LUT R8, R8, 0xff, RZ, 0xc0, !PT ;  /* 0x000000ff08087812 */ /* 0x020fc800078ec0ff */
[----:B------:R-:W-:-:S05]  /*4690*/  F2FP.F16.E5M2.UNPACK_B R8, R8 ;  /* 0x00000008ff08723e */ /* 0x000fca00020004ff */
[----:B0-----:R-:W-:-:S05]  /*46a0*/  HADD2.F32 R9, -RZ, R8.H0_H0 ;  /* 0x20000008ff097230 */ /* 0x001fca0000004100 */
[----:B------:R-:W-:-:S04]  /*46b0*/  FMUL R9, R9, R12 ;  /* 0x0000000c09097220 */ /* 0x000fc80000400000 */
[----:B------:R-:W-:-:S05]  /*46c0*/  FFMA R9, R16, R7, R9 ;  /* 0x0000000710097223 */ /* 0x000fca0000000009 */
[----:B------:R-:W-:-:S05]  /*46d0*/  F2FP.SATFINITE.E5M2.F32.PACK_AB_MERGE_C R9, RZ, R9, RZ ;  /* 0x00000009ff09723e */ /* 0x000fca00048060ff */
[----:B------:R3:W-:Y:S01]  /*46e0*/  STG.E.U8 desc[UR16][R10.64+0x39], R9 ;  /* 0x000039090a007986 */ /* 0x0007e2000c101110 */
[----:B------:R-:W-:Y:S05]  /*46f0*/  BRA `(.L_x_103) ;  /* 0x0000000800407947 */ /* 0x000fea0003800000 */
.L_x_38:
[C---:B------:R-:W-:Y:S01]  /*4700*/  ISETP.GE.AND P3, PT, R28.reuse, 0x1, PT ;  /* 0x000000011c00780c */ /* 0x040fe20003f66270 */
[-C--:B--2---:R-:W-:Y:S01]  /*4710*/  FMUL R79, R79, R7.reuse ;  /* 0x000000074f4f7220 */ /* 0x084fe20000400000 */
[----:B------:R-:W-:Y:S01]  /*4720*/  ISETP.GE.AND P0, PT, R28, 0x2, PT ;  /* 0x000000021c00780c */ /* 0x000fe20003f06270 */
[-C--:B------:R-:W-:Y:S01]  /*4730*/  FMUL R80, R80, R7.reuse ;  /* 0x0000000750507220 */ /* 0x080fe20000400000 */
[----:B------:R-:W-:Y:S01]  /*4740*/  ISETP.LT.OR P1, PT, R27, 0x1, !P3 ;  /* 0x000000011b00780c */ /* 0x000fe20005f21670 */
[-C--:B------:R-:W-:Y:S01]  /*4750*/  FMUL R77, R77, R7.reuse ;  /* 0x000000074d4d7220 */ /* 0x080fe20000400000 */
[C---:B------:R-:W-:Y:S01]  /*4760*/  ISETP.LT.OR P2, PT, R27.reuse, 0x1, !P0 ;  /* 0x000000011b00780c */ /* 0x040fe20004741670 */
[-C--:B------:R-:W-:Y:S01]  /*4770*/  FMUL R78, R78, R7.reuse ;  /* 0x000000074e4e7220 */ /* 0x080fe20000400000 */
[----:B------:R-:W-:Y:S01]  /*4780*/  ISETP.LT.OR P3, PT, R27, 0x9, !P3 ;  /* 0x000000091b00780c */ /* 0x000fe20005f61670 */
[----:B------:R-:W-:Y:S01]  /*4790*/  FMUL R75, R75, R7 ;  /* 0x000000074b4b7220 */ /* 0x000fe20000400000 */
[----:B------:R-:W-:Y:S01]  /*47a0*/  F2FP.SATFINITE.E5M2.F32.PACK_AB_MERGE_C R79, RZ, R79, RZ ;  /* 0x0000004fff4f723e */ /* 0x000fe200048060ff */
[-C--:B------:R-:W-:Y:S01]  /*47b0*/  FMUL R76, R76, R7.reuse ;  /* 0x000000074c4c7220 */ /* 0x080fe20000400000 */
[----:B------:R-:W-:Y:S01]  /*47c0*/  F2FP.SATFINITE.E5M2.F32.PACK_AB_MERGE_C R15, RZ, R80, RZ ;  /* 0x00000050ff0f723e */ /* 0x000fe200048060ff */
[----:B------:R-:W-:Y:S01]  /*47d0*/  FMUL R74, R74, R7 ;  /* 0x000000074a4a7220 */ /* 0x000fe20000400000 */
[----:B------:R-:W-:Y:S01]  /*47e0*/  F2FP.SATFINITE.E5M2.F32.PACK_AB_MERGE_C R77, RZ, R77, RZ ;  /* 0x0000004dff4d723e */ /* 0x000fe200048060ff */
[-C--:B------:R-:W-:Y:S01]  /*47f0*/  FMUL R72, R72, R7.reuse ;  /* 0x0000000748487220 */ /* 0x080fe20000400000 */
[----:B------:R-:W-:Y:S01]  /*4800*/  ISETP.LT.OR P0, PT, R27, 0x9, !P0 ;  /* 0x000000091b00780c */ /* 0x000fe20004701670 */
[----:B------:R-:W-:Y:S01]  /*4810*/  @!P1 STG.E.U8 desc[UR16][R8.64], R79 ;  /* 0x0000004f08009986 */ /* 0x000fe2000c101110 */
[C---:B------:R-:W-:Y:S01]  /*4820*/  ISETP.GE.AND P1, PT, R28.reuse, 0x9, PT ;  /* 0x000000091c00780c */ /* 0x040fe20003f26270 */
[----:B------:R-:W-:Y:S01]  /*4830*/  FMUL R69, R69, R7 ;  /* 0x0000000745457220 */ /* 0x000fe20000400000 */
[----:B------:R-:W-:Y:S01]  /*4840*/  F2FP.SATFINITE.E5M2.F32.PACK_AB_MERGE_C R75, RZ, R75, RZ ;  /* 0x0000004bff4b723e */ /* 0x000fe200048060ff */
[----:B------:R0:W-:Y:S01]  /*4850*/  @!P2 STG.E.U8 desc[UR16][R8.64+0x1], R15 ;  /* 0x0000010f0800a986 */ /* 0x0001e2000c101110 */
[----:B------:R-:W-:Y:S01]  /*4860*/  ISETP.GE.AND P2, PT, R28, 0xa, PT ;  /* 0x0000000a1c00780c */ /* 0x000fe20003f46270 */
[-C--:B------:R-:W-:Y:S01]  /*4870*/  FMUL R70, R70, R7.reuse ;  /* 0x0000000746467220 */ /* 0x080fe20000400000 */
[----:B------:R-:W-:Y:S01]  /*4880*/  F2FP.SATFINITE.E5M2.F32.PACK_AB_MERGE_C R25, RZ, R76, RZ ;  /* 0x0000004cff19723e */ /* 0x000fe200048060ff */
[----:B------:R-:W-:Y:S01]  /*4890*/  @!P3 STG.E.U8 desc[UR16][R10.64], R77 ;  /* 0x0000004d0a00b986 */ /* 0x000fe2000c101110 */
[C---:B------:R-:W-:Y:S01]  /*48a0*/  ISETP.LT.OR P3, PT, R27.reuse, 0x1, !P1 ;  /* 0x000000011b00780c */ /* 0x040fe20004f61670 */
[-C--:B------:R-:W-:Y:S01]  /*48b0*/  FMUL R68, R68, R7.reuse ;  /* 0x0000000744447220 */ /* 0x080fe20000400000 */
[----:B------:R-:W-:Y:S01]  /*48c0*/  ISETP.LT.OR P5, PT, R27, 0x1, !P2 ;  /* 0x000000011b00780c */ /* 0x000fe200057a1670 */
[-C--:B------:R-:W-:Y:S01]  /*48d0*/  FMUL R67, R67, R7.reuse ;  /* 0x0000000743437220 */ /* 0x080fe20000400000 */
[----:B------:R-:W-:Y:S01]  /*48e0*/  ISETP.LT.OR P1, PT, R27, 0x9, !P1 ;  /* 0x000000091b00780c */ /* 0x000fe20004f21670 */
[-C--:B------:R-:W-:Y:S01]  /*48f0*/  FMUL R65, R65, R7.reuse ;  /* 0x0000000741417220 */ /* 0x080fe20000400000 */
[----:B------:R-:W-:Y:S01]  /*4900*/  F2FP.SATFINITE.E5M2.F32.PACK_AB_MERGE_C R29, RZ, R74, RZ ;  /* 0x0000004aff1d723e */ /* 0x000fe200048060ff */
[-C--:B------:R-:W-:Y:S01]  /*4910*/  FMUL R66, R66, R7.reuse ;  /* 0x0000000742427220 */ /* 0x080fe20000400000 */
[----:B0-----:R-:W-:Y:S01]  /*4920*/  F2FP.SATFINITE.E5M2.F32.PACK_AB_MERGE_C R15, RZ, R78, RZ ;  /* 0x0000004eff0f723e */ /* 0x001fe200048060ff */
[-C--:B------:R-:W-:Y:S01]  /*4930*/  FMUL R64, R64, R7.reuse ;  /* 0x0000000740407220 */ /* 0x080fe20000400000 */
[----:B------:R-:W-:Y:S01]  /*4940*/  ISETP.LT.OR P2, PT, R27, 0x9, !P2 ;  /* 0x000000091b00780c */ /* 0x000fe20005741670 */
[-C--:B------:R-:W-:Y:S01]  /*4950*/  FMUL R63, R63, R7.reuse ;  /* 0x000000073f3f7220 */ /* 0x080fe20000400000 */
[----:B------:R-:W-:Y:S01]  /*4960*/  F2FP.SATFINITE.E5M2.F32.PACK_AB_MERGE_C R31, RZ, R72, RZ ;  /* 0x00000048ff1f723e */ /* 0x000fe200048060ff */
[----:B------:R0:W-:Y:S01]  /*4970*/  @!P0 STG.E.U8 desc[UR16][R10.64+0x1], R15 ;  /* 0x0000010f0a008986 */ /* 0x0001e2000c101110 */
[C---:B------:R-:W-:Y:S01]  /*4980*/  ISETP.GE.AND P0, PT, R28.reuse, 0x11, PT ;  /* 0x000000111c00780c */ /* 0x040fe20003f06270 */
[----:B------:R-:W-:Y:S01]  /*4990*/  FMUL R61, R61, R7 ;  /* 0x000000073d3d7220 */ /* 0x000fe20000400000 */
[----:B------:R-:W-:Y:S01]  /*49a0*/  F2FP.SATFINITE.E5M2.F32.PACK_AB_MERGE_C R69, RZ, R69, RZ ;  /* 0x00000045ff45723e */ /* 0x000fe200048060ff */
[----:B------:R-:W-:Y:S01]  /*49b0*/  @!P3 STG.E.U8 desc[UR16][R8.64+0x8], R75 ;  /* 0x0000084b0800b986 */ /* 0x000fe2000c101110 */
[----:B------:R-:W-:Y:S01]  /*49c0*/  ISETP.GE.AND P3, PT, R28, 0x12, PT ;  /* 0x000000121c00780c */ /* 0x000fe20003f66270 */
[----:B------:R-:W-:Y:S01]  /*49d0*/  FMUL R62, R62, R7 ;  /* 0x000000073e3e7220 */ /* 0x000fe20000400000 */
[----:B------:R-:W-:Y:S01]  /*49e0*/  F2FP.SATFINITE.E5M2.F32.PACK_AB_MERGE_C R67, RZ, R67, RZ ;  /* 0x00000043ff43723e */ /* 0x000fe200048060ff */
[----:B------:R1:W-:Y:S01]  /*49f0*/  @!P5 STG.E.U8 desc[UR16][R8.64+0x9], R25 ;  /* 0x000009190800d986 */ /* 0x0003e2000c101110 */
[----:B------:R-:W-:Y:S01]  /*4a00*/  ISETP.LT.OR P5, PT, R27, 0x1, !P3 ;  /* 0x000000011b00780c */ /* 0x000fe20005fa1670 */
[-C--:B------:R-:W-:Y:S01]  /*4a10*/  FMUL R59, R59, R7.reuse ;  /* 0x000000073b3b7220 */ /* 0x080fe20000400000 */
[C---:B------:R-:W-:Y:S01]  /*4a20*/  ISETP.LT.OR P3, PT, R27.reuse, 0x9, !P3 ;  /* 0x000000091b00780c */ /* 0x040fe20005f61670 */
[----:B------:R-:W-:Y:S01]  /*4a30*/  @!P1 STG.E.U8 desc[UR16][R10.64+0x8], R29 ;  /* 0x0000081d0a009986 */ /* 0x000fe2000c101110 */
[----:B------:R-:W-:Y:S01]  /*4a40*/  ISETP.LT.OR P1, PT, R27, 0x1, !P0 ;  /* 0x000000011b00780c */ /* 0x000fe20004721670 */
[-C--:B------:R-:W-:Y:S01]  /*4a50*/  FMUL R60, R60, R7.reuse ;  /* 0x000000073c3c7220 */ /* 0x080fe20000400000 */
[----:B0-----:R-:W-:Y:S01]  /*4a60*/  F2FP.SATFINITE.E5M2.F32.PACK_AB_MERGE_C R15, RZ, R70, RZ ;  /* 0x00000046ff0f723e */ /* 0x001fe200048060ff */
[----:B------:R-:W-:Y:S01]  /*4a70*/  @!P2 STG.E.U8 desc[UR16][R10.64+0x9], R31 ;  /* 0x0000091f0a00a986 */ /* 0x000fe2000c101110 */
[----:B------:R-:W-:Y:S01]  /*4a80*/  ISETP.GE.AND P2, PT, R28, 0x19, PT ;  /* 0x000000191c00780c */ /* 0x000fe20003f46270 */
[-C--:B------:R-:W-:Y:S01]  /*4a90*/  FMUL R57, R57, R7.reuse ;  /* 0x0000000739397220 */ /* 0x080fe20000400000 */
[C---:B------:R-:W-:Y:S01]  /*4aa0*/  ISETP.LT.OR P0, PT, R27.reuse, 0x9, !P0 ;  /* 0x000000091b00780c */ /* 0x040fe20004701670 */
[-C--:B------:R-:W-:Y:S01]  /*4ab0*/  FMUL R58, R58, R7.reuse ;  /* 0x000000073a3a7220 */ /* 0x080fe20000400000 */
[----:B------:R-:W-:Y:S01]  /*4ac0*/  ISETP.LT.OR P6, PT, R27, 0x1, !P2 ;  /* 0x000000011b00780c */ /* 0x000fe200057c1670 */
[----:B------:R0:W-:Y:S01]  /*4ad0*/  @!P5 STG.E.U8 desc[UR16][R8.64+0x11], R15 ;  /* 0x0000110f0800d986 */ /* 0x0001e2000c101110 */
[----:B-1----:R-:W-:Y:S01]  /*4ae0*/  F2FP.SATFINITE.E5M2.F32.PACK_AB_MERGE_C R25, RZ, R68, RZ ;  /* 0x00000044ff19723e */ /* 0x002fe200048060ff */
[----:B------:R-:W-:Y:S01]  /*4af0*/  FMUL R56, R56, R7 ;  /* 0x0000000738387220 */ /* 0x000fe20000400000 */
[----:B------:R-:W-:Y:S01]  /*4b00*/  F2FP.SATFINITE.E5M2.F32.PACK_AB_MERGE_C R65, RZ, R65, RZ ;  /* 0x00000041ff41723e */ /* 0x000fe200048060ff */
[----:B------:R-:W-:Y:S01]  /*4b10*/  @!P1 STG.E.U8 desc[UR16][R8.64+0x10], R69 ;  /* 0x0000104508009986 */ /* 0x000fe2000c101110 */
[----:B------:R-:W-:Y:S01]  /*4b20*/  ISETP.GE.AND P1, PT, R28, 0x1a, PT ;  /* 0x0000001a1c00780c */ /* 0x000fe20003f26270 */
[-C--:B------:R-:W-:Y:S01]  /*4b30*/  FMUL R23, R23, R7.reuse ;  /* 0x0000000717177220 */ /* 0x080fe20000400000 */
[C---:B------:R-:W-:Y:S01]  /*4b40*/  ISETP.LT.OR P2, PT, R27.reuse, 0x9, !P2 ;  /* 0x000000091b00780c */ /* 0x040fe20005741670 */
[----:B------:R1:W-:Y:S01]  /*4b50*/  @!P3 STG.E.U8 desc[UR16][R10.64+0x11], R25 ;  /* 0x000011190a00b986 */ /* 0x0003e2000c101110 */
[----:B------:R-:W-:Y:S01]  /*4b60*/  ISETP.LT.OR P5, PT, R27, 0x1, !P1 ;  /* 0x000000011b00780c */ /* 0x000fe20004fa1670 */
[-C--:B------:R-:W-:Y:S01]  /*4b70*/  FMUL R21, R21, R7.reuse ;  /* 0x0000000715157220 */ /* 0x080fe20000400000 */
[----:B------:R-:W-:Y:S01]  /*4b80*/  ISETP.LT.OR P3, PT, R27, 0x9, !P1 ;  /* 0x000000091b00780c */ /* 0x000fe20004f61670 */
[----:B------:R-:W-:Y:S01]  /*4b90*/  @!P0 STG.E.U8 desc[UR16][R10.64+0x10], R67 ;  /* 0x000010430a008986 */ /* 0x000fe2000c101110 */
[----:B0-----:R-:W-:Y:S01]  /*4ba0*/  F2FP.SATFINITE.E5M2.F32.PACK_AB_MERGE_C R15, RZ, R66, RZ ;  /* 0x00000042ff0f723e */ /* 0x001fe200048060ff */
[-C--:B------:R-:W-:Y:S01]  /*4bb0*/  FMUL R22, R22, R7.reuse ;  /* 0x0000000716167220 */ /* 0x080fe20000400000 */
[C---:B------:R-:W-:Y:S01]  /*4bc0*/  ISETP.GE.AND P0, PT, R28.reuse, 0x21, PT ;  /* 0x000000211c00780c */ /* 0x040fe20003f06270 */
[----:B------:R-:W-:Y:S01]  /*4bd0*/  @!P6 STG.E.U8 desc[UR16][R8.64+0x18], R65 ;  /* 0x000018410800e986 */ /* 0x000fe2000c101110 */
[----:B------:R-:W-:Y:S01]  /*4be0*/  ISETP.GE.AND P1, PT, R28, 0x22, PT ;  /* 0x000000221c00780c */ /* 0x000fe20003f26270 */
[-C--:B------:R-:W-:Y:S01]  /*4bf0*/  FMUL R19, R19, R7.reuse ;  /* 0x0000000713137220 */ /* 0x080fe20000400000 */
[C---:B------:R-:W-:Y:S01]  /*4c00*/  ISETP.LT.OR P6, PT, R27.reuse, 0x1, !P0 ;  /* 0x000000011b00780c */ /* 0x040fe200047c1670 */
[-C--:B------:R-:W-:Y:S01]  /*4c10*/  FMUL R20, R20, R7.reuse ;  /* 0x0000000714147220 */ /* 0x080fe20000400000 */
[----:B-1----:R-:W-:Y:S01]  /*4c20*/  F2FP.SATFINITE.E5M2.F32.PACK_AB_MERGE_C R25, RZ, R64, RZ ;  /* 0x00000040ff19723e */ /* 0x002fe200048060ff */
[----:B------:R0:W-:Y:S01]  /*4c30*/  @!P5 STG.E.U8 desc[UR16][R8.64+0x19], R15 ;  /* 0x0000190f0800d986 */ /* 0x0001e2000c101110 */
[----:B------:R-:W-:Y:S01]  /*4c40*/  ISETP.LT.OR P5, PT, R27, 0x1, !P1 ;  /* 0x000000011b00780c */ /* 0x000fe20004fa1670 */
[----:B------:R-:W-:Y:S01]  /*4c50*/  FMUL R17, R17, R7 ;  /* 0x0000000711117220 */ /* 0x000fe20000400000 */
[----:B------:R-:W-:Y:S01]  /*4c60*/  F2FP.SATFINITE.E5M2.F32.PACK_AB_MERGE_C R63, RZ, R63, RZ ;  /* 0x0000003fff3f723e */ /* 0x000fe200048060ff */
[----:B------:R1:W-:Y:S01]  /*4c70*/  @!P3 STG.E.U8 desc[UR16][R10.64+0x19], R25 ;  /* 0x000019190a00b986 */ /* 0x0003e2000c101110 */
[----:B------:R-:W-:Y:S01]  /*4c80*/  F2FP.SATFINITE.E5M2.F32.PACK_AB_MERGE_C R61, RZ, R61, RZ ;  /* 0x0000003dff3d723e */ /* 0x000fe200048060ff */
[-C--:B------:R-:W-:Y:S01]  /*4c90*/  FMUL R18, R18, R7.reuse ;  /* 0x0000000712127220 */ /* 0x080fe20000400000 */
[----:B------:R-:W-:Y:S01]  /*4ca0*/  F2FP.SATFINITE.E5M2.F32.PACK_AB_MERGE_C R29, RZ, R62, RZ ;  /* 0x0000003eff1d723e */ /* 0x000fe200048060ff */
[----:B------:R-:W-:Y:S01]  /*4cb0*/  @!P2 STG.E.U8 desc[UR16][R10.64+0x18], R63 ;  /* 0x0000183f0a00a986 */ /* 0x000fe2000c101110 */
[----:B------:R-:W-:Y:S01]  /*4cc0*/  ISETP.LT.OR P3, PT, R27, 0x9, !P1 ;  /* 0x000000091b00780c */ /* 0x000fe20004f61670 */
[-C--:B------:R-:W-:Y:S01]  /*4cd0*/  FMUL R13, R13, R7.reuse ;  /* 0x000000070d0d7220 */ /* 0x080fe20000400000 */
[----:B------:R-:W-:Y:S01]  /*4ce0*/  ISETP.GE.AND P2, PT, R28, 0x29, PT ;  /* 0x000000291c00780c */ /* 0x000fe20003f46270 */
[----:B------:R-:W-:Y:S01]  /*4cf0*/  @!P6 STG.E.U8 desc[UR16][R8.64+0x20], R61 ;  /* 0x0000203d0800e986 */ /* 0x000fe2000c101110 */
[C---:B------:R-:W-:Y:S01]  /*4d00*/  ISETP.LT.OR P0, PT, R27.reuse, 0x9, !P0 ;  /* 0x000000091b00780c */ /* 0x040fe20004701670 */
[----:B------:R-:W-:Y:S01]  /*4d10*/  FMUL R16, R16, R7 ;  /* 0x0000000710107220 */ /* 0x000fe20000400000 */
[----:B------:R-:W-:Y:S01]  /*4d20*/  ISETP.GE.AND P1, PT, R28, 0x2a, PT ;  /* 0x0000002a1c00780c */ /* 0x000fe20003f26270 */
[----:B------:R-:W-:Y:S01]  /*4d30*/  @!P5 STG.E.U8 desc[UR16][R8.64+0x21], R29 ;  /* 0x0000211d0800d986 */ /* 0x000fe2000c101110 */
[----:B------:R-:W-:-:S02]  /*4d40*/  ISETP.LT.OR P6, PT, R27, 0x1, !P2 ;  /* 0x000000011b00780c */ /* 0x000fc400057c1670 */
[C---:B------:R-:W-:Y:S02]  /*4d50*/  ISETP.LT.OR P5, PT, R27.reuse, 0x1, !P1 ;  /* 0x000000011b00780c */ /* 0x040fe40004fa1670 */
[----:B------:R-:W-:Y:S02]  /*4d60*/  F2FP.SATFINITE.E5M2.F32.PACK_AB_MERGE_C R59, RZ, R59, RZ ;  /* 0x0000003bff3b723e */ /* 0x000fe400048060ff */
[----:B0-----:R-:W-:Y:S02]  /*4d70*/  F2FP.SATFINITE.E5M2.F32.PACK_AB_MERGE_C R15, RZ, R60, RZ ;  /* 0x0000003cff0f723e */ /* 0x001fe400048060ff */
[----:B------:R-:W-:Y:S01]  /*4d80*/  F2FP.SATFINITE.E5M2.F32.PACK_AB_MERGE_C R57, RZ, R57, RZ ;  /* 0x00000039ff39723e */ /* 0x000fe200048060ff */
[----:B------:R-:W-:Y:S01]  /*4d90*/  @!P0 STG.E.U8 desc[UR16][R10.64+0x20], R59 ;  /* 0x0000203b0a008986 */ /* 0x000fe2000c101110 */
[----:B-1----:R-:W-:Y:S02]  /*4da0*/  F2FP.SATFINITE.E5M2.F32.PACK_AB_MERGE_C R25, RZ, R58, RZ ;  /* 0x0000003aff19723e */ /* 0x002fe400048060ff */
[C---:B------:R-:W-:Y:S01]  /*4db0*/  ISETP.LT.OR P1, PT, R27.reuse, 0x9, !P1 ;  /* 0x000000091b00780c */ /* 0x040fe20004f21670 */
[----:B------:R0:W-:Y:S01]  /*4dc0*/  @!P3 STG.E.U8 desc[UR16][R10.64+0x21], R15 ;  /* 0x0000210f0a00b986 */ /* 0x0001e2000c101110 */
[----:B------:R-:W-:-:S02]  /*4dd0*/  ISETP.LT.OR P2, PT, R27, 0x9, !P2 ;  /* 0x000000091b00780c */ /* 0x000fc40005741670 */
[C---:B------:R-:W-:Y:S01]  /*4de0*/  ISETP.GE.AND P3, PT, R28.reuse, 0x31, PT ;  /* 0x000000311c00780c */ /* 0x040fe20003f66270 */
[----:B------:R-:W-:Y:S01]  /*4df0*/  @!P6 STG.E.U8 desc[UR16][R8.64+0x28], R57 ;  /* 0x000028390800e986 */ /* 0x000fe2000c101110 */
[----:B------:R-:W-:Y:S02]  /*4e00*/  ISETP.GE.AND P0, PT, R28, 0x32, PT ;  /* 0x000000321c00780c */ /* 0x000fe40003f06270 */
[----:B------:R-:W-:Y:S01]  /*4e10*/  F2FP.SATFINITE.E5M2.F32.PACK_AB_MERGE_C R23, RZ, R23, RZ ;  /* 0x00000017ff17723e */ /* 0x000fe200048060ff */
[----:B------:R1:W-:Y:S01]  /*4e20*/  @!P5 STG.E.U8 desc[UR16][R8.64+0x29], R25 ;  /* 0x000029190800d986 */ /* 0x0003e2000c101110 */
[C---:B------:R-:W-:Y:S02]  /*4e30*/  ISETP.LT.OR P5, PT, R27.reuse, 0x1, !P3 ;  /* 0x000000011b00780c */ /* 0x040fe40005fa1670 */
[----:B------:R-:W-:Y:S02]  /*4e40*/  ISETP.LT.OR P6, PT, R27, 0x1, !P0 ;  /* 0x000000011b00780c */ /* 0x000fe400047c1670 */
[----:B0-----:R-:W-:Y:S01]  /*4e50*/  F2FP.SATFINITE.E5M2.F32.PACK_AB_MERGE_C R15, RZ, R56, RZ ;  /* 0x00000038ff0f723e */ /* 0x001fe200048060ff */
[----:B------:R-:W-:Y:S01]  /*4e60*/  @!P2 STG.E.U8 desc[UR16][R10.64+0x28], R23 ;  /* 0x000028170a00a986 */ /* 0x000fe2000c101110 */
[----:B------:R-:W-:-:S02]  /*4e70*/  F2FP.SATFINITE.E5M2.F32.PACK_AB_MERGE_C R21, RZ, R21, RZ ;  /* 0x00000015ff15723e */ /* 0x000fc400048060ff */
[C---:B------:R-:W-:Y:S01]  /*4e80*/  ISETP.GE.AND P2, PT, R28.reuse, 0x3a, PT ;  /* 0x0000003a1c00780c */ /* 0x040fe20003f46270 */
[----:B------:R0:W-:Y:S01]  /*4e90*/  @!P1 STG.E.U8 desc[UR16][R10.64+0x29], R15 ;  /* 0x0000290f0a009986 */ /* 0x0001e2000c101110 */
[C---:B------:R-:W-:Y:S02]  /*4ea0*/  ISETP.LT.OR P1, PT, R27.reuse, 0x9, !P3 ;  /* 0x000000091b00780c */ /* 0x040fe40005f21670 */
[----:B-1----:R-:W-:Y:S01]  /*4eb0*/  F2FP.SATFINITE.E5M2.F32.PACK_AB_MERGE_C R25, RZ, R22, RZ ;  /* 0x00000016ff19723e */ /* 0x002fe200048060ff */
[----:B------:R1:W-:Y:S01]  /*4ec0*/  @!P5 STG.E.U8 desc[UR16][R8.64+0x30], R21 ;  /* 0x000030150800d986 */ /* 0x0003e2000c101110 */
[----:B------:R-:W-:Y:S02]  /*4ed0*/  ISETP.GE.AND P3, PT, R28, 0x39, PT ;  /* 0x000000391c00780c */ /* 0x000fe40003f66270 */
[C---:B------:R-:W-:Y:S01]  /*4ee0*/  ISETP.LT.OR P0, PT, R27.reuse, 0x9, !P0 ;  /* 0x000000091b00780c */ /* 0x040fe20004701670 */
[----:B------:R2:W-:Y:S01]  /*4ef0*/  @!P6 STG.E.U8 desc[UR16][R8.64+0x31], R25 ;  /* 0x000031190800e986 */ /* 0x0005e2000c101110 */
[----:B------:R-:W-:-:S02]  /*4f00*/  ISETP.LT.OR P5, PT, R27, 0x1, !P3 ;  /* 0x000000011b00780c */ /* 0x000fc40005fa1670 */
[C---:B------:R-:W-:Y:S02]  /*4f10*/  ISETP.LT.OR P6, PT, R27.reuse, 0x1, !P2 ;  /* 0x000000011b00780c */ /* 0x040fe400057c1670 */
[C---:B------:R-:W-:Y:S02]  /*4f20*/  ISETP.LT.OR P3, PT, R27.reuse, 0x9, !P3 ;  /* 0x000000091b00780c */ /* 0x040fe40005f61670 */
[----:B------:R-:W-:Y:S02]  /*4f30*/  ISETP.LT.OR P2, PT, R27, 0x9, !P2 ;  /* 0x000000091b00780c */ /* 0x000fe40005741670 */
[----:B------:R-:W-:Y:S02]  /*4f40*/  F2FP.SATFINITE.E5M2.F32.PACK_AB_MERGE_C R19, RZ, R19, RZ ;  /* 0x00000013ff13723e */ /* 0x000fe400048060ff */
[----:B0-----:R-:W-:Y:S02]  /*4f50*/  F2FP.SATFINITE.E5M2.F32.PACK_AB_MERGE_C R15, RZ, R20, RZ ;  /* 0x00000014ff0f723e */ /* 0x001fe400048060ff */
[----:B------:R-:W-:Y:S01]  /*4f60*/  F2FP.SATFINITE.E5M2.F32.PACK_AB_MERGE_C R17, RZ, R17, RZ ;  /* 0x00000011ff11723e */ /* 0x000fe200048060ff */
[----:B------:R2:W-:Y:S01]  /*4f70*/  @!P1 STG.E.U8 desc[UR16][R10.64+0x30], R19 ;  /* 0x000030130a009986 */ /* 0x0005e2000c101110 */
[----:B-1----:R-:W-:-:S02]  /*4f80*/  F2FP.SATFINITE.E5M2.F32.PACK_AB_MERGE_C R21, RZ, R18, RZ ;  /* 0x00000012ff15723e */ /* 0x002fc400048060ff */
[----:B------:R-:W-:Y:S01]  /*4f90*/  F2FP.SATFINITE.E5M2.F32.PACK_AB_MERGE_C R13, RZ, R13, RZ ;  /* 0x0000000dff0d723e */ /* 0x000fe200048060ff */
[----:B------:R2:W-:Y:S01]  /*4fa0*/  @!P0 STG.E.U8 desc[UR16][R10.64+0x31], R15 ;  /* 0x0000310f0a008986 */ /* 0x0005e2000c101110 */
[----:B------:R-:W-:-:S03]  /*4fb0*/  F2FP.SATFINITE.E5M2.F32.PACK_AB_MERGE_C R23, RZ, R16, RZ ;  /* 0x00000010ff17723e */ /* 0x000fc600048060ff */
[----:B------:R2:W-:Y:S04]  /*4fc0*/  @!P5 STG.E.U8 desc[UR16][R8.64+0x38], R17 ;  /* 0x000038110800d986 */ /* 0x0005e8000c101110 */
[----:B------:R2:W-:Y:S04]  /*4fd0*/  @!P6 STG.E.U8 desc[UR16][R8.64+0x39], R21 ;  /* 0x000039150800e986 */ /* 0x0005e8000c101110 */
[----:B------:R2:W-:Y:S04]  /*4fe0*/  @!P3 STG.E.U8 desc[UR16][R10.64+0x38], R13 ;  /* 0x0000380d0a00b986 */ /* 0x0005e8000c101110 */
[----:B------:R2:W-:Y:S02]  /*4ff0*/  @!P2 STG.E.U8 desc[UR16][R10.64+0x39], R23 ;  /* 0x000039170a00a986 */ /* 0x0005e4000c101110 */
.L_x_103:
[----:B------:R-:W-:Y:S05]  /*5000*/  BSYNC B0 ;  /* 0x0000000000007941 */ /* 0x000fea0003800000 */
.L_x_37:
[----:B------:R-:W-:Y:S01]  /*5010*/  ULDC UR6, c[0x0][0xc] ;  /* 0x0000030000067ab9 */ /* 0x000fe20000000800 */
[----:B------:R-:W-:Y:S01]  /*5020*/  ULDC UR7, c[0x0][0x10] ;  /* 0x0000040000077ab9 */ /* 0x000fe20000000800 */
[----:B0-23--:R-:W0:Y:S01]  /*5030*/  LDC R9, c[0x0][0x14] ;  /* 0x00000500ff097b82 */ /* 0x00de220000000800 */
[----:B------:R-:W-:Y:S01]  /*5040*/  UIMAD.WIDE.U32 UR6, UR6, UR7, URZ ;  /* 0x00000007060672a5 */ /* 0x000fe2000f8e003f */
[----:B-----5:R-:W-:Y:S01]  /*5050*/  PRMT R8, RZ, 0x7610, R8 ;  /* 0x00007610ff087816 */ /* 0x020fe20000000008 */
[----:B------:R-:W-:Y:S02]  /*5060*/  IMAD.MOV.U32 R15, RZ, RZ, -0x1 ;  /* 0xffffffffff0f7424 */ /* 0x000fe400078e00ff */
[----:B------:R-:W-:Y:S02]  /*5070*/  IMAD.MOV.U32 R73, RZ, RZ, -0x1 ;  /* 0xffffffffff497424 */ /* 0x000fe400078e00ff */
[----:B0-----:R-:W-:-:S04]  /*5080*/  IMAD.WIDE.U32 R4, R9, UR6, R4 ;  /* 0x0000000609047c25 */ /* 0x001fc8000f8e0004 */
[----:B------:R-:W-:Y:S01]  /*5090*/  IMAD R9, R9, UR7, RZ ;  /* 0x0000000709097c24 */ /* 0x000fe2000f8e02ff */
[----:B------:R-:W-:Y:S02]  /*50a0*/  ULDC.64 UR6, c[0x0][0x650] ;  /* 0x0001940000067ab9 */ /* 0x000fe40000000a00 */
[----:B------:R-:W-:Y:S01]  /*50b0*/  ISETP.GE.U32.AND P0, PT, R4, UR6, PT ;  /* 0x0000000604007c0c */ /* 0x000fe2000bf06070 */
[----:B------:R-:W-:-:S05]  /*50c0*/  IMAD.IADD R5, R5, 0x1, R9 ;  /* 0x0000000105057824 */ /* 0x000fca00078e0209 */
[----:B------:R-:W-:-:S13]  /*50d0*/  ISETP.GE.U32.AND.EX P0, PT, R5, UR7, PT, P0 ;  /* 0x0000000705007c0c */ /* 0x000fda000bf06100 */
[----:B------:R-:W-:Y:S05]  /*50e0*/  @P0 BRA `(.L_x_104) ;  /* 0x0000000400600947 */ /* 0x000fea0003800000 */
[----:B------:R-:W0:Y:S01]  /*50f0*/  S2R R22, SR_CTAID.X ;  /* 0x0000000000167919 */ /* 0x000e220000002500 */
[----:B------:R-:W2:Y:S01]  /*5100*/  LDC.64 R16, c[0x0][0x628] ;  /* 0x00018a00ff107b82 */ /* 0x000ea20000000a00 */
[----:B------:R-:W-:Y:S01]  /*5110*/  ULDC UR6, c[0x0][0x150] ;  /* 0x0000540000067ab9 */ /* 0x000fe20000000800 */
[----:B------:R-:W-:Y:S01]  /*5120*/  IMAD.MOV.U32 R14, RZ, RZ, R4 ;  /* 0x000000ffff0e7224 */ /* 0x000fe200078e0004 */
[----:B-1--4-:R-:W1:Y:S01]  /*5130*/  S2R R24, SR_CTAID.Y ;  /* 0x0000000000187919 */ /* 0x012e620000002600 */
[----:B------:R-:W-:-:S04]  /*5140*/  IMAD.MOV.U32 R15, RZ, RZ, R5 ;  /* 0x000000ffff0f7224 */ /* 0x000fc800078e0005 */
[----:B------:R-:W3:Y:S08]  /*5150*/  LDC R25, c[0x0][0x144] ;  /* 0x00005100ff197b82 */ /* 0x000ef00000000800 */
[----:B------:R-:W4:Y:S08]  /*5160*/  LDC R18, c[0x0][0x630] ;  /* 0x00018c00ff127b82 */ /* 0x000f300000000800 */
[----:B------:R-:W1:Y:S01]  /*5170*/  LDC.64 R20, c[0x0][0x620] ;  /* 0x00018800ff147b82 */ /* 0x000e620000000a00 */
[----:B--2---:R-:W-:-:S04]  /*5180*/  ISETP.NE.U32.AND P0, PT, R16, RZ, PT ;  /* 0x000000ff1000720c */ /* 0x004fc80003f05070 */
[----:B------:R-:W-:Y:S02]  /*5190*/  ISETP.NE.AND.EX P0, PT, R17, RZ, PT, P0 ;  /* 0x000000ff1100720c */ /* 0x000fe40003f05300 */
[----:B0-----:R-:W-:-:S05]  /*51a0*/  I2FP.F32.U32 R8, R22 ;  /* 0x0000001600087245 */ /* 0x001fca0000201000 */
[----:B------:R-:W-:-:S04]  /*51b0*/  FMUL R8, R8, UR6 ;  /* 0x0000000608087c20 */ /* 0x000fc80008400000 */
[----:B------:R0:W2:Y:S02]  /*51c0*/  F2I.U32.TRUNC.NTZ R23, R8 ;  /* 0x0000000800177305 */ /* 0x0000a4000020f000 */
[----:B---34-:R-:W-:Y:S05]  /*51d0*/  @!P0 BRA `(.L_x_105) ;  /* 0x0000000000288947 */ /* 0x018fea0003800000 */
[----:B------:R-:W3:Y:S02]  /*51e0*/  LDC R9, c[0x0][0x634] ;  /* 0x00018d00ff097b82 */ /* 0x000ee40000000800 */
[----:B---3--:R-:W-:-:S05]  /*51f0*/  IADD3 R13, P0, R4, R9, RZ ;  /* 0x00000009040d7210 */ /* 0x008fca0007f1e0ff */
[----:B------:R-:W-:-:S04]  /*5200*/  IMAD.X R19, RZ, RZ, R5, P0 ;  /* 0x000000ffff137224 */ /* 0x000fc800000e0605 */
[----:B0-----:R-:W-:-:S04]  /*5210*/  IMAD.WIDE.U32 R8, R19, R16, RZ ;  /* 0x0000001013087225 */ /* 0x001fc800078e00ff */
[----:B------:R-:W-:-:S04]  /*5220*/  IMAD.WIDE.U32 R10, P0, R13, R17, R8 ;  /* 0x000000110d0a7225 */ /* 0x000fc80007800008 */
[----:B------:R-:W-:-:S04]  /*5230*/  IMAD.WIDE.U32 R8, R13, R16, RZ ;  /* 0x000000100d087225 */ /* 0x000fc800078e00ff */
[----:B------:R-:W-:Y:S01]  /*5240*/  IMAD.X R15, RZ, RZ, RZ, P0 ;  /* 0x000000ffff0f7224 */ /* 0x000fe200000e06ff */
[----:B------:R-:W-:Y:S01]  /*5250*/  IADD3 RZ, P0, R9, R10, RZ ;  /* 0x0000000a09ff7210 */ /* 0x000fe20007f1e0ff */
[----:B------:R-:W-:-:S04]  /*5260*/  IMAD.MOV.U32 R14, RZ, RZ, R11 ;  /* 0x000000ffff0e7224 */ /* 0x000fc800078e000b */
[----:B------:R-:W-:-:S08]  /*5270*/  IMAD.WIDE.U32.X R14, R19, R17, R14, P0 ;  /* 0x00000011130e7225 */ /* 0x000fd000000e040e */
.L_x_105:
[----:B------:R-:W3:Y:S01]  /*5280*/  LDC.64 R30, c[0x0][0x640] ;  /* 0x00019000ff1e7b82 */ /* 0x000ee20000000a00 */
[-C--:B------:R-:W-:Y:S01]  /*5290*/  SHF.R.U64 R73, R14, R18.reuse, R15 ;  /* 0x000000120e497219 */ /* 0x080fe2000000120f */
[----:B--2---:R-:W-:Y:S01]  /*52a0*/  IMAD.MOV R23, RZ, RZ, -R23 ;  /* 0x000000ffff177224 */ /* 0x004fe200078e0a17 */
[----:B0-----:R-:W-:Y:S01]  /*52b0*/  SHF.R.U32.HI R8, RZ, R18, R15 ;  /* 0x00000012ff087219 */ /* 0x001fe2000001160f */
[----:B------:R-:W-:Y:S01]  /*52c0*/  ULDC UR6, c[0x0][0x154] ;  /* 0x0000550000067ab9 */ /* 0x000fe20000000800 */
[----:B------:R-:W-:Y:S01]  /*52d0*/  IADD3 R11, P0, RZ, -R73, RZ ;  /* 0x80000049ff0b7210 */ /* 0x000fe20007f1e0ff */
[----:B------:R-:W-:Y:S02]  /*52e0*/  IMAD R23, R25, R23, R22 ;  /* 0x0000001719177224 */ /* 0x000fe400078e0216 */
[----:B------:R-:W0:Y:S01]  /*52f0*/  LDC R14, c[0x0][0x618] ;  /* 0x00018600ff0e7b82 */ /* 0x000e220000000800 */
[----:B------:R-:W-:Y:S02]  /*5300*/  IMAD.MOV.U32 R13, RZ, RZ, 0x1 ;  /* 0x00000001ff0d7424 */ /* 0x000fe400078e00ff */
[----:B------:R-:W-:-:S04]  /*5310*/  IMAD.X R9, RZ, RZ, ~R8, P0 ;  /* 0x000000ffff097224 */ /* 0x000fc800000e0e08 */
[-C--:B-1----:R-:W-:Y:S01]  /*5320*/  IMAD R10, R9, R20.reuse, RZ ;  /* 0x00000014090a7224 */ /* 0x082fe200078e02ff */
[----:B------:R-:W1:Y:S01]  /*5330*/  LDC R26, c[0x0][0x608] ;  /* 0x00018200ff1a7b82 */ /* 0x000e620000000800 */
[----:B------:R-:W-:-:S04]  /*5340*/  IMAD.WIDE.U32 R8, R11, R20, R4 ;  /* 0x000000140b087225 */ /* 0x000fc800078e0004 */
[----:B------:R-:W-:Y:S01]  /*5350*/  IMAD R11, R11, R21, R10 ;  /* 0x000000150b0b7224 */ /* 0x000fe200078e020a */
[----:B------:R-:W-:Y:S02]  /*5360*/  I2FP.F32.U32 R10, R24 ;  /* 0x00000018000a7245 */ /* 0x000fe40000201000 */
[----:B------:R-:W2:Y:S01]  /*5370*/  LDC R28, c[0x0][0x658] ;  /* 0x00019600ff1c7b82 */ /* 0x000ea20000000800 */
[----:B------:R-:W-:Y:S01]  /*5380*/  IMAD.IADD R9, R9, 0x1, R11 ;  /* 0x0000000109097824 */ /* 0x000fe200078e020b */
[----:B---3--:R-:W-:Y:S01]  /*5390*/  ISETP.NE.U32.AND P0, PT, R30, RZ, PT ;  /* 0x000000ff1e00720c */ /* 0x008fe20003f05070 */
[----:B------:R-:W-:Y:S01]  /*53a0*/  FMUL R10, R10, UR6 ;  /* 0x000000060a0a7c20 */ /* 0x000fe20008400000 */
[----:B------:R-:W-:Y:S02]  /*53b0*/  IMAD.MOV.U32 R11, RZ, RZ, -0x1 ;  /* 0xffffffffff0b7424 */ /* 0x000fe400078e00ff */
[----:B------:R-:W-:Y:S01]  /*53c0*/  ISETP.NE.AND.EX P0, PT, R31, RZ, PT, P0 ;  /* 0x000000ff1f00720c */ /* 0x000fe20003f05300 */
[----:B------:R3:W4:Y:S01]  /*53d0*/  F2I.U32.TRUNC.NTZ R19, R10 ;  /* 0x0000000a00137305 */ /* 0x000722000020f000 */
[----:B------:R-:W3:Y:S01]  /*53e0*/  LDC R21, c[0x0][0x148] ;  /* 0x00005200ff157b82 */ /* 0x000ee20000000800 */
[----:B0-----:R-:W-:-:S02]  /*53f0*/  SHF.R.U64 R18, R8, R14, R9 ;  /* 0x0000000e08127219 */ /* 0x001fc40000001209 */
[----:B------:R-:W-:-:S05]  /*5400*/  SHF.R.U32.HI R9, RZ, R14, R9 ;  /* 0x0000000eff097219 */ /* 0x000fca0000011609 */
[----:B------:R-:W0:Y:S01]  /*5410*/  LDC R22, c[0x0][0x600] ;  /* 0x00018000ff167b82 */ /* 0x000e220000000800 */
[-CC-:B-1----:R-:W-:Y:S02]  /*5420*/  SHF.R.U64 R16, R18, R26.reuse, R9.reuse ;  /* 0x0000001a12107219 */ /* 0x182fe40000001209 */
[----:B------:R-:W-:-:S05]  /*5430*/  SHF.R.U32.HI R9, RZ, R26, R9 ;  /* 0x0000001aff097219 */ /* 0x000fca0000011609 */
[----:B------:R-:W1:Y:S01]  /*5440*/  LDC R27, c[0x0][0x648] ;  /* 0x00019200ff1b7b82 */ /* 0x000e620000000800 */
[-CC-:B--2---:R-:W-:Y:S02]  /*5450*/  SHF.R.U64 R20, R16, R28.reuse, R9.reuse ;  /* 0x0000001c10147219 */ /* 0x184fe40000001209 */
[-C--:B------:R-:W-:Y:S02]  /*5460*/  SHF.L.U32 R11, R11, R28.reuse, RZ ;  /* 0x0000001c0b0b7219 */ /* 0x080fe400000006ff */
[-C--:B------:R-:W-:Y:S01]  /*5470*/  SHF.R.U32.HI R9, RZ, R28.reuse, R9 ;  /* 0x0000001cff097219 */ /* 0x080fe20000011609 */
[----:B------:R-:W-:Y:S01]  /*5480*/  IMAD.MOV.U32 R8, RZ, RZ, R20 ;  /* 0x000000ffff087224 */ /* 0x000fe200078e0014 */
[----:B------:R-:W-:Y:S01]  /*5490*/  SHF.L.U32 R26, R13, R28, RZ ;  /* 0x0000001c0d1a7219 */ /* 0x000fe200000006ff */
[----:B------:R-:W2:Y:S01]  /*54a0*/  LDC R29, c[0x0][0x638] ;  /* 0x00018e00ff1d7b82 */ /* 0x000ea20000000800 */
[----:B------:R-:W-:-:S07]  /*54b0*/  LOP3.LUT R25, RZ, R11, RZ, 0x33, !PT ;  /* 0x0000000bff197212 */ /* 0x000fce00078e33ff */
[----:B------:R-:W0:Y:S01]  /*54c0*/  LDC R32, c[0x0][0x610] ;  /* 0x00018400ff207b82 */ /* 0x000e220000000800 */
[----:B----4-:R-:W-:Y:S05]  /*54d0*/  @!P0 BRA `(.L_x_106) ;  /* 0x0000000000288947 */ /* 0x010fea0003800000 */
[----:B------:R-:W4:Y:S02]  /*54e0*/  LDC R13, c[0x0][0x64c] ;  /* 0x00019300ff0d7b82 */ /* 0x000f240000000800 */
[----:B----4-:R-:W-:-:S05]  /*54f0*/  IADD3 R13, P0, R20, R13, RZ ;  /* 0x0000000d140d7210 */ /* 0x010fca0007f1e0ff */
[----:B------:R-:W-:-:S04]  /*5500*/  IMAD.X R17, RZ, RZ, R9, P0 ;  /* 0x000000ffff117224 */ /* 0x000fc800000e0609 */
[----:B------:R-:W-:-:S04]  /*5510*/  IMAD.WIDE.U32 R8, R17, R30, RZ ;  /* 0x0000001e11087225 */ /* 0x000fc800078e00ff */
[----:B---3--:R-:W-:-:S04]  /*5520*/  IMAD.WIDE.U32 R10, P0, R13, R31, R8 ;  /* 0x0000001f0d0a7225 */ /* 0x008fc80007800008 */
[----:B------:R-:W-:-:S04]  /*5530*/  IMAD.WIDE.U32 R8, R13, R30, RZ ;  /* 0x0000001e0d087225 */ /* 0x000fc800078e00ff */
[----:B------:R-:W-:Y:S01]  /*5540*/  IMAD.X R15, RZ, RZ, RZ, P0 ;  /* 0x000000ffff0f7224 */ /* 0x000fe200000e06ff */
[----:B------:R-:W-:Y:S01]  /*5550*/  IADD3 RZ, P0, R9, R10, RZ ;  /* 0x0000000a09ff7210 */ /* 0x000fe20007f1e0ff */
[----:B------:R-:W-:-:S04]  /*5560*/  IMAD.MOV.U32 R14, RZ, RZ, R11 ;  /* 0x000000ffff0e7224 */ /* 0x000fc800078e000b */
[----:B------:R-:W-:-:S08]  /*5570*/  IMAD.WIDE.U32.X R8, R17, R31, R14, P0 ;  /* 0x0000001f11087225 */ /* 0x000fd000000e040e */
.L_x_106:
[----:B-1----:R-:W-:Y:S01]  /*5580*/  SHF.R.U64 R8, R8, R27, R9 ;  /* 0x0000001b08087219 */ /* 0x002fe20000001209 */
[----:B0-----:R-:W-:Y:S01]  /*5590*/  VIADD R13, R22, 0xffffffff ;  /* 0xffffffff160d7836 */ /* 0x001fe20000000000 */
[----:B------:R-:W-:Y:S01]  /*55a0*/  LOP3.LUT R11, R16, R25, RZ, 0xc0, !PT ;  /* 0x00000019100b7212 */ /* 0x000fe200078ec0ff */
[----:B------:R-:W-:Y:S02]  /*55b0*/  IMAD.MOV R19, RZ, RZ, -R19 ;  /* 0x000000ffff137224 */ /* 0x000fe400078e0a13 */
[----:B------:R-:W-:Y:S02]  /*55c0*/  IMAD.MOV R9, RZ, RZ, -R8 ;  /* 0x000000ffff097224 */ /* 0x000fe400078e0a08 */
[----:B------:R-:W-:Y:S01]  /*55d0*/  IMAD R26, R26, R8, R11 ;  /* 0x000000081a1a7224 */ /* 0x000fe200078e020b */
[----:B------:R-:W-:Y:S01]  /*55e0*/  LOP3.LUT R11, R18, R13, RZ, 0xc0, !PT ;  /* 0x0000000d120b7212 */ /* 0x000fe200078ec0ff */
[----:B---3--:R-:W-:Y:S02]  /*55f0*/  @P4 IMAD R23, R21, R19, R24 ;  /* 0x0000001315174224 */ /* 0x008fe400078e0218 */
[----:B--2---:R-:W-:-:S02]  /*5600*/  IMAD R8, R9, R29, R20 ;  /* 0x0000001d09087224 */ /* 0x004fc400078e0214 */
[----:B------:R-:W-:Y:S02]  /*5610*/  IMAD R26, R26, R32, R23 ;  /* 0x000000201a1a7224 */ /* 0x000fe400078e0217 */
[----:B------:R-:W-:Y:S02]  /*5620*/  IMAD R9, R8, R22, R11 ;  /* 0x0000001608097224 */ /* 0x000fe400078e020b */
[----:B------:R-:W-:-:S03]  /*5630*/  IMAD.MOV.U32 R10, RZ, RZ, 0x1 ;  /* 0x00000001ff0a7424 */ /* 0x000fc600078e00ff */
[----:B------:R-:W-:Y:S02]  /*5640*/  SEL R15, R9, R26, !P4 ;  /* 0x0000001a090f7207 */ /* 0x000fe40006000000 */
[----:B------:R-:W-:Y:S02]  /*5650*/  PRMT R8, R10, 0x7610, R8 ;  /* 0x000076100a087816 */ /* 0x000fe40000000008 */
[----:B------:R-:W-:-:S07]  /*5660*/  SEL R26, R26, R9, !P4 ;  /* 0x000000091a1a7207 */ /* 0x000fce0006000000 */
.L_x_104:
[----:B------:R-:W-:Y:S01]  /*5670*/  LOP3.LUT P0, RZ, R8, 0xff, RZ, 0xc0, !PT ;  /* 0x000000ff08ff7812 */ /* 0x000fe2000780c0ff */
[----:B------:R-:W-:-:S12]  /*5680*/  IMAD.MOV.U32 R71, RZ, RZ, R26 ;  /* 0x000000ffff477224 */ /* 0x000fd800078e001a */
[----:B------:R-:W-:Y:S05]  /*5690*/  @P0 BRA `(.L_x_107) ;  /* 0xffffffb800d00947 */ /* 0x000fea000383ffff */
[----:B------:R-:W-:Y:S05]  /*56a0*/  EXIT ;  /* 0x000000000000794d */ /* 0x000fea0003800000 */
.L_x_7:
[----:B0-----:R-:W-:Y:S01]  /*56b0*/  ULDC.64 UR4, c[0x0][0x650] ;  /* 0x0001940000047ab9 */ /* 0x001fe20000000a00 */
        /* <DEDUP_REMOVED lines=25> */
.L_x_109:
[----:B------:R-:W0:Y:S01]  /*5850*/  LDC.64 R28, c[0x0][0x640] ;  /* 0x00019000ff1c7b82 */ /* 0x000e220000000a00 */
[-CC-:B------:R-:W-:Y:S01]  /*5860*/  SHF.R.U64 R21, R16, R6.reuse, R17.reuse ;  /* 0x0000000610157219 */ /* 0x180fe20000001211 */
[----:B------:R-:W-:Y:S01]  /*5870*/  IMAD.MOV.U32 R31, RZ, RZ, 0x1 ;  /* 0x00000001ff1f7424 */ /* 0x000fe200078e00ff */
[----:B------:R-:W-:Y:S02]  /*5880*/  SHF.R.U32.HI R3, RZ, R6, R17 ;  /* 0x00000006ff037219 */ /* 0x000fe40000011611 */
[----:B------:R-:W-:-:S03]  /*5890*/  IADD3 R15, P0, RZ, -R21, RZ ;  /* 0x80000015ff0f7210 */ /* 0x000fc60007f1e0ff */
[----:B------:R-:W1:Y:S02]  /*58a0*/  LDC R14, c[0x0][0x618] ;  /* 0x00018600ff0e7b82 */ /* 0x000e640000000800 */
[----:B------:R-:W-:Y:S02]  /*58b0*/  IMAD.X R3, RZ, RZ, ~R3, P0 ;  /* 0x000000ffff037224 */ /* 0x000fe400000e0e03 */
[----:B------:R-:W-:-:S04]  /*58c0*/  IMAD.WIDE.U32 R12, R15, R22, R4 ;  /* 0x000000160f0c7225 */ /* 0x000fc800078e0004 */
[----:B------:R-:W2:Y:S01]  /*58d0*/  LDC R16, c[0x0][0x608] ;  /* 0x00018200ff107b82 */ /* 0x000ea20000000800 */
[----:B------:R-:W-:-:S04]  /*58e0*/  IMAD R6, R3, R22, RZ ;  /* 0x0000001603067224 */ /* 0x000fc800078e02ff */
[----:B------:R-:W-:-:S03]  /*58f0*/  IMAD R3, R15, R23, R6 ;  /* 0x000000170f037224 */ /* 0x000fc600078e0206 */
[----:B------:R-:W3:Y:S01]  /*5900*/  LDC R26, c[0x0][0x658] ;  /* 0x00019600ff1a7b82 */ /* 0x000ee20000000800 */
[----:B------:R-:W-:Y:S01]  /*5910*/  IMAD.IADD R3, R13, 0x1, R3 ;  /* 0x000000010d037824 */ /* 0x000fe200078e0203 */
[----:B0-----:R-:W-:Y:S01]  /*5920*/  ISETP.NE.U32.AND P0, PT, R28, RZ, PT ;  /* 0x000000ff1c00720c */ /* 0x001fe20003f05070 */
[----:B------:R-:W-:-:S03]  /*5930*/  IMAD.MOV.U32 R13, RZ, RZ, -0x1 ;  /* 0xffffffffff0d7424 */ /* 0x000fc600078e00ff */
        /* <DEDUP_REMOVED lines=25> */
.L_x_110:
[----:B-1----:R-:W-:Y:S01]  /*5ad0*/  SHF.R.U64 R6, R12, R25, R13 ;  /* 0x000000190c067219 */ /* 0x002fe2000000120d */
[----:B0-----:R-:W-:Y:S01]  /*5ae0*/  VIADD R13, R24, 0xffffffff ;  /* 0xffffffff180d7836 */ /* 0x001fe20000000000 */
[----:B------:R-:W-:Y:S01]  /*5af0*/  SHF.L.U32 R9, R31, R26, RZ ;  /* 0x0000001a1f097219 */ /* 0x000fe200000006ff */
[----:B------:R-:W-:Y:S01]  /*5b00*/  @P4 IMAD R10, R11, R20, R8 ;  /* 0x000000140b0a4224 */ /* 0x000fe200078e0208 */
[----:B------:R-:W-:Y:S01]  /*5b10*/  LOP3.LUT R3, R22, R33, RZ, 0xc0, !PT ;  /* 0x0000002116037212 */ /* 0x000fe200078ec0ff */
[----:B------:R-:W-:Y:S01]  /*5b20*/  IMAD.MOV R12, RZ, RZ, -R6 ;  /* 0x000000ffff0c7224 */ /* 0x000fe200078e0a06 */
[----:B------:R-:W-:Y:S01]  /*5b30*/  LOP3.LUT R18, R18, R13, RZ, 0xc0, !PT ;  /* 0x0000000d12127212 */ /* 0x000fe200078ec0ff */
[----:B------:R-:W-:Y:S02]  /*5b40*/  IMAD.MOV.U32 R16, RZ, RZ, R21 ;  /* 0x000000ffff107224 */ /* 0x000fe400078e0015 */
[----:B------:R-:W-:Y:S02]  /*5b50*/  IMAD R9, R9, R6, R3 ;  /* 0x0000000609097224 */ /* 0x000fe400078e0203 */
[----:B--2---:R-:W-:-:S02]  /*5b60*/  IMAD R3, R12, R27, R23 ;  /* 0x0000001b0c037224 */ /* 0x004fc400078e0217 */
[----:B---3--:R-:W-:Y:S02]  /*5b70*/  IMAD R10, R9, R30, R10 ;  /* 0x0000001e090a7224 */ /* 0x008fe400078e020a */
[----:B------:R-:W-:Y:S02]  /*5b80*/  IMAD.MOV.U32 R6, RZ, RZ, 0x1 ;  /* 0x00000001ff067424 */ /* 0x000fe400078e00ff */
[----:B------:R-:W-:-:S03]  /*5b90*/  IMAD R9, R3, R24, R18 ;  /* 0x0000001803097224 */ /* 0x000fc600078e0212 */
[----:B------:R-:W-:Y:S02]  /*5ba0*/  PRMT R3, R6, 0x7610, R3 ;  /* 0x0000761006037816 */ /* 0x000fe40000000003 */
[----:B------:R-:W-:Y:S02]  /*5bb0*/  SEL R6, R9, R10, !P4 ;  /* 0x0000000a09067207 */ /* 0x000fe40006000000 */
[----:B------:R-:W-:-:S07]  /*5bc0*/  SEL R18, R10, R9, !P4 ;  /* 0x000000090a127207 */ /* 0x000fce0006000000 */
.L_x_108:
[----:B------:R-:W-:-:S08]  /*5bd0*/  NOP ;  /* 0x0000000000007918 */ /* 0x000fd00000000000 */
[----:B------:R-:W0:-:S00]  /*5be0*/  USETMAXREG.DEALLOC.CTAPOOL 0x28 ;  /* 0x00000028000079c8 */ /* 0x000e0000080e0500 */
[----:B0-----:R-:W-:-:S13]  /*5bf0*/  ISETP.NE.AND P0, PT, R7, RZ, PT ;  /* 0x000000ff0700720c */ /* 0x001fda0003f05270 */
[----:B------:R-:W-:Y:S05]  /*5c00*/  @P0 EXIT ;  /* 0x000000000000094d */ /* 0x000fea0003800000 */
[----:B------:R-:W-:Y:S01]  /*5c10*/  LOP3.LUT P0, RZ, R3, 0xff, RZ, 0xc0, !PT ;  /* 0x000000ff03ff7812 */ /* 0x000fe2000780c0ff */
[----:B------:R-:W-:Y:S02]  /*5c20*/  IMAD.MOV.U32 R3, RZ, RZ, 0x1 ;  /* 0x00000001ff037424 */ /* 0x000fe400078e00ff */
[----:B------:R-:W-:-:S10]  /*5c30*/  IMAD.MOV.U32 R17, RZ, RZ, RZ ;  /* 0x000000ffff117224 */ /* 0x000fd400078e00ff */
[----:B------:R-:W-:Y:S05]  /*5c40*/  @!P0 BRA `(.L_x_111) ;  /* 0x0000000c003c8947 */ /* 0x000fea0003800000 */
[----:B------:R-:W0:Y:S01]  /*5c50*/  LDC R3, c[0x0][0x28c] ;  /* 0x0000a300ff037b82 */ /* 0x000e220000000800 */
[----:B------:R-:W1:Y:S01]  /*5c60*/  S2R R12, SR_CgaCtaId ;  /* 0x00000000000c7919 */ /* 0x000e620000008800 */
[----:B------:R-:W-:Y:S01]  /*5c70*/  ULDC UR5, c[0x0][0x658] ;  /* 0x0001960000057ab9 */ /* 0x000fe20000000800 */
[----:B------:R-:W-:Y:S01]  /*5c80*/  UMOV UR7, 0xffffffff ;  /* 0xffffffff00077882 */ /* 0x000fe20000000000 */
[----:B------:R-:W-:Y:S01]  /*5c90*/  ULDC UR6, c[0x0][0xc] ;  /* 0x0000030000067ab9 */ /* 0x000fe20000000800 */
[----:B------:R-:W-:Y:S01]  /*5ca0*/  USHF.L.U32 UR8, UR7, UR5, URZ ;  /* 0x0000000507087299 */ /* 0x000fe2000800063f */
[----:B------:R-:W-:Y:S01]  /*5cb0*/  BSSY B0, `(.L_x_111) ;  /* 0x00000c8000007945 */ /* 0x000fe20003800000 */
[----:B------:R-:W-:Y:S01]  /*5cc0*/  UMOV UR9, 0x1 ;  /* 0x0000000100097882 */ /* 0x000fe20000000000 */
[----:B------:R-:W-:Y:S01]  /*5cd0*/  ULDC UR7, c[0x0][0x10] ;  /* 0x0000040000077ab9 */ /* 0x000fe20000000800 */
[----:B------:R-:W-:Y:S01]  /*5ce0*/  USHF.L.U32 UR18, UR9, UR5, URZ ;  /* 0x0000000509127299 */ /* 0x000fe2000800063f */
[----:B------:R-:W-:Y:S01]  /*5cf0*/  IMAD.MOV.U32 R14, RZ, RZ, 0x1 ;  /* 0x00000001ff0e7424 */ /* 0x000fe200078e00ff */
[----:B------:R-:W-:Y:S01]  /*5d00*/  UIMAD.WIDE.U32 UR6, UR6, UR7, URZ ;  /* 0x00000007060672a5 */ /* 0x000fe2000f8e003f */
[----:B------:R-:W-:Y:S01]  /*5d10*/  LOP3.LUT R15, R2, 0x2, RZ, 0xfc, !PT ;  /* 0x00000002020f7812 */ /* 0x000fe200078efcff */
[----:B------:R-:W-:Y:S01]  /*5d20*/  ULDC UR5, c[0x0][0x14] ;  /* 0x0000050000057ab9 */ /* 0x000fe20000000800 */
[----:B------:R-:W-:Y:S01]  /*5d30*/  IMAD.MOV.U32 R17, RZ, RZ, RZ ;  /* 0x000000ffff117224 */ /* 0x000fe200078e00ff */
[----:B------:R-:W-:-:S02]  /*5d40*/  UIMAD.WIDE.U32 UR20, UR6, UR5, URZ ;  /* 0x00000005061472a5 */ /* 0x000fc4000f8e003f */
[----:B------:R-:W-:Y:S01]  /*5d50*/  UIMAD UR13, UR7, UR5, URZ ;  /* 0x00000005070d72a4 */ /* 0x000fe2000f8e023f */
[----:B------:R-:W-:Y:S01]  /*5d60*/  ULDC UR4, c[0x0][0x600] ;  /* 0x0001800000047ab9 */ /* 0x000fe20000000800 */
[----:B------:R-:W-:Y:S02]  /*5d70*/  ULOP3.LUT UR17, URZ, UR8, URZ, 0x33, !UPT ;  /* 0x000000083f117292 */ /* 0x000fe4000f8e333f */
[----:B------:R-:W-:Y:S01]  /*5d80*/  UIADD3 UR4, UR4, -0x1, URZ ;  /* 0xffffffff04047890 */ /* 0x000fe2000fffe03f */
[----:B0-----:R-:W-:Y:S01]  /*5d90*/  VIADD R3, R3, 0x7f ;  /* 0x0000007f03037836 */ /* 0x001fe20000000000 */
[----:B------:R-:W-:Y:S01]  /*5da0*/  UIADD3 UR13, UR21, UR13, URZ ;  /* 0x0000000d150d7290 */ /* 0x000fe2000fffe03f */
[----:B------:R-:W-:-:S03]  /*5db0*/  ULDC.64 UR22, c[0x0][0x198] ;  /* 0x0000660000167ab9 */ /* 0x000fc60000000a00 */
[----:B------:R-:W-:-:S04]  /*5dc0*/  SHF.R.S32.HI R8, RZ, 0x1f, R3 ;  /* 0x0000001fff087819 */ /* 0x000fc80000011403 */
[----:B------:R-:W-:Y:S01]  /*5dd0*/  LEA.HI R8, R8, R3, RZ, 0x7 ;  /* 0x0000000308087211 */ /* 0x000fe200078f38ff */
[C---:B-1----:R-:W-:Y:S02]  /*5de0*/  IMAD.SHL.U32 R11, R12.reuse, 0x20, RZ ;  /* 0x000000200c0b7824 */ /* 0x042fe400078e00ff */
[----:B------:R-:W-:Y:S01]  /*5df0*/  IMAD.SHL.U32 R12, R12, 0x1000, RZ ;  /* 0x000010000c0c7824 */ /* 0x000fe200078e00ff */
[----:B------:R-:W-:Y:S01]  /*5e00*/  SHF.R.S32.HI R10, RZ, 0x7, R8 ;  /* 0x00000007ff0a7819 */ /* 0x000fe20000011408 */
[----:B------:R-:W-:Y:S01]  /*5e10*/  IMAD.MOV.U32 R3, RZ, RZ, 0x1 ;  /* 0x00000001ff037424 */ /* 0x000fe200078e00ff */
[----:B------:R-:W-:Y:S02]  /*5e20*/  LOP3.LUT R11, R11, 0x20, RZ, 0xc0, !PT ;  /* 0x000000200b0b7812 */ /* 0x000fe400078ec0ff */
[----:B------:R-:W-:Y:S01]  /*5e30*/  LOP3.LUT R12, R12, 0x1000, RZ, 0xc0, !PT ;  /* 0x000010000c0c7812 */ /* 0x000fe200078ec0ff */
[----:B------:R-:W-:-:S07]  /*5e40*/  VIADD R13, R10, 0x1 ;  /* 0x000000010a0d7836 */ /* 0x000fce0000000000 */
.L_x_122:
[----:B------:R-:W-:-:S03]  /*5e50*/  UMOV UR5, 0xffffffff ;  /* 0xffffffff00057882 */ /* 0x000fc60000000000 */
[----:B------:R-:W-:Y:S05]  /*5e60*/  BRA.DIV UR5, `(.L_x_112) ;  /* 0x0000000e05c87947 */ /* 0x000fea000b800000 */
[----:B------:R-:W-:-:S13]  /*5e70*/  ELECT P0, URZ, PT ;  /* 0x00000000003f782f */ /* 0x000fda0003800000 */
.L_x_134:
[----:B------:R-:W0:Y:S01]  /*5e80*/  LDC R7, c[0x0][0x28c] ;  /* 0x0000a300ff077b82 */ /* 0x000e220000000800 */
[----:B------:R-:W-:Y:S01]  /*5e90*/  BSSY B1, `(.L_x_113) ;  /* 0x0000038000017945 */ /* 0x000fe20003800000 */
[----:B0-----:R-:W-:-:S13]  /*5ea0*/  ISETP.LT.OR P0, PT, R7, 0x1, !P0 ;  /* 0x000000010700780c */ /* 0x001fda0004701670 */
[----:B------:R-:W-:Y:S05]  /*5eb0*/  @P0 BRA `(.L_x_114) ;  /* 0x0000000000d40947 */ /* 0x000fea0003800000 */
[----:B------:R-:W-:Y:S02]  /*5ec0*/  IMAD R19, R6, 0x40, R11 ;  /* 0x0000004006137824 */ /* 0x000fe400078e020b */
[----:B------:R-:W-:Y:S02]  /*5ed0*/  IMAD.SHL.U32 R20, R18, 0x80, RZ ;  /* 0x0000008012147824 */ /* 0x000fe400078e00ff */
[----:B------:R-:W-:Y:S02]  /*5ee0*/  IMAD.MOV.U32 R23, RZ, RZ, RZ ;  /* 0x000000ffff177224 */ /* 0x000fe400078e00ff */
[----:B------:R-:W-:Y:S02]  /*5ef0*/  IMAD.MOV.U32 R6, RZ, RZ, R13 ;  /* 0x000000ffff067224 */ /* 0x000fe400078e000d */
[----:B------:R-:W-:Y:S02]  /*5f00*/  IMAD.MOV.U32 R7, RZ, RZ, R3 ;  /* 0x000000ffff077224 */ /* 0x000fe400078e0003 */
[----:B------:R-:W-:-:S07]  /*5f10*/  IMAD.MOV.U32 R9, RZ, RZ, R17 ;  /* 0x000000ffff097224 */ /* 0x000fce00078e0011 */
.L_x_117:
[----:B------:R-:W0:Y:S01]  /*5f20*/  S2R R21, SR_CgaCtaId ;  /* 0x0000000000157919 */ /* 0x000e220000008800 */
[----:B------:R-:W-:Y:S02]  /*5f30*/  MOV R8, 0x400 ;  /* 0x0000040000087802 */ /* 0x000fe40000000f00 */
[----:B------:R-:W-:-:S13]  /*5f40*/  LOP3.LUT P1, RZ, R0, 0x7f, RZ, 0xc0, !PT ;  /* 0x0000007f00ff7812 */ /* 0x000fda000782c0ff */
[----:B------:R-:W1:Y:S01]  /*5f50*/  @!P1 LDC R18, c[0x0][0x500] ;  /* 0x00014000ff129b82 */ /* 0x000e620000000800 */
[----:B0-----:R-:W-:Y:S02]  /*5f60*/  LEA R22, R21, R8, 0x18 ;  /* 0x0000000815167211 */ /* 0x001fe400078ec0ff */
[----:B------:R-:W-:-:S03]  /*5f70*/  SHF.L.U32 R8, R7, 0x1f, RZ ;  /* 0x0000001f07087819 */ /* 0x000fc600000006ff */
[----:B------:R-:W-:-:S04]  /*5f80*/  IMAD R21, R9, 0x8, R22 ;  /* 0x0000000809157824 */ /* 0x000fc800078e0216 */
[----:B------:R-:W0:Y:S02]  /*5f90*/  SYNCS.PHASECHK.TRANS64.TRYWAIT P0, [R21+URZ+0x28], R8 ;  /* 0x00002808150075a7 */ /* 0x000e24000800017f */
[----:B01----:R-:W-:Y:S05]  /*5fa0*/  @!P0 BRA `(.L_x_115) ;  /* 0x0000000c00988947 */ /* 0x003fea0003800000 */
.L_x_135:
[----:B0-----:R-:W-:Y:S01]  /*5fb0*/  PRMT R8, R15, 0x9910, RZ ;  /* 0x000099100f087816 */ /* 0x001fe200000000ff */
[----:B------:R0:W-:Y:S03]  /*5fc0*/  @!P1 SYNCS.ARRIVE.TRANS64 RZ, [R21+URZ], R18 ;  /* 0x0000001215ff99a7 */ /* 0x0001e6000800003f */
[----:B------:R-:W-:-:S13]  /*5fd0*/  ISETP.NE.AND P0, PT, R8, 0x2, PT ;  /* 0x000000020800780c */ /* 0x000fda0003f05270 */
[----:B0-----:R-:W-:Y:S05]  /*5fe0*/  @P0 BRA `(.L_x_116) ;  /* 0x0000000000040947 */ /* 0x001fea0003800000 */
[----:B------:R-:W-:Y:S01]  /*5ff0*/  BPT.TRAP 0x1 ;  /* 0x000000040000795c */ /* 0x000fe20000300000 */
.L_x_116:
[----:B------:R-:W-:Y:S01]  /*6000*/  R2UR UR16, R22 ;  /* 0x00000000161072ca */ /* 0x000fe200000e0000 */
[----:B------:R-:W-:Y:S01]  /*6010*/  IMAD R22, R9, 0x4000, R22 ;  /* 0x0000400009167824 */ /* 0x000fe200078e0216 */
[----:B------:R-:W-:Y:S01]  /*6020*/  R2UR UR9, R21 ;  /* 0x00000000150972ca */ /* 0x000fe200000e0000 */
[C---:B------:R-:W-:Y:S01]  /*6030*/  IMAD R8, R9.reuse, 0x2000, R12 ;  /* 0x0000200009087824 */ /* 0x040fe200078e020c */
[----:B------:R-:W-:Y:S01]  /*6040*/  UIADD3 UR6, UP0, UR22, 0xf0, URZ ;  /* 0x000000f016067890 */ /* 0x000fe2000ff1e03f */
[----:B------:R-:W-:Y:S01]  /*6050*/  VIADD R6, R6, 0xffffffff ;  /* 0xffffffff06067836 */ /* 0x000fe20000000000 */
[----:B------:R-:W-:Y:S01]  /*6060*/  R2UR UR5, R22 ;  /* 0x00000000160572ca */ /* 0x000fe200000e0000 */
[----:B------:R-:W-:Y:S01]  /*6070*/  UIADD3 UR24, UP1, UR22, 0x1f0, URZ ;  /* 0x000001f016187890 */ /* 0x000fe2000ff3e03f */
[----:B------:R-:W-:Y:S01]  /*6080*/  R2UR UR8, R8 ;  /* 0x00000000080872ca */ /* 0x000fe200000e0000 */
[----:B------:R-:W-:Y:S01]  /*6090*/  UIADD3.X UR7, URZ, UR23, URZ, UP0, !UPT ;  /* 0x000000173f077290 */ /* 0x000fe200087fe43f */
[----:B------:R-:W-:Y:S01]  /*60a0*/  R2UR UR11, R20 ;  /* 0x00000000140b72ca */ /* 0x000fe200000e0000 */
[----:B------:R-:W-:Y:S01]  /*60b0*/  VIADD R9, R9, 0x1 ;  /* 0x0000000109097836 */ /* 0x000fe20000000000 */
[----:B------:R-:W-:Y:S01]  /*60c0*/  R2UR UR10, R23 ;  /* 0x00000000170a72ca */ /* 0x000fe200000e0000 */
[----:B------:R-:W-:Y:S01]  /*60d0*/  UIADD3.X UR25, URZ, UR23, URZ, UP1, !UPT ;  /* 0x000000173f197290 */ /* 0x000fe20008ffe43f */
[----:B------:R-:W-:Y:S01]  /*60e0*/  R2UR UR12, R16 ;  /* 0x00000000100c72ca */ /* 0x000fe200000e0000 */
[----:B------:R-:W-:Y:S01]  /*60f0*/  UMOV UR14, 0x0 ;  /* 0x00000000000e7882 */ /* 0x000fe20000000000 */
[----:B------:R-:W-:Y:S01]  /*6100*/  R2UR UR19, R19 ;  /* 0x00000000131372ca */ /* 0x000fe200000e0000 */
[----:B------:R-:W-:Y:S01]  /*6110*/  UMOV UR15, 0x10000000 ;  /* 0x10000000000f7882 */ /* 0x000fe20000000000 */
[----:B------:R-:W-:Y:S01]  /*6120*/  ISETP.GT.AND P1, PT, R6, 0x1, PT ;  /* 0x000000010600780c */ /* 0x000fe20003f24270 */
[----:B------:R-:W-:Y:S01]  /*6130*/  UIADD3 UR5, UR5, 0x100, URZ ;  /* 0x0000010005057890 */ /* 0x000fe2000fffe03f */
[----:B------:R-:W-:Y:S01]  /*6140*/  ISETP.NE.AND P0, PT, R9, 0x5, PT ;  /* 0x000000050900780c */ /* 0x000fe20003f05270 */
[----:B------:R-:W-:Y:S01]  /*6150*/  UIADD3 UR16, UR16, 0x14100, UR8 ;  /* 0x0001410010107890 */ /* 0x000fe2000fffe008 */
[----:B------:R-:W-:Y:S01]  /*6160*/  VIADD R23, R23, 0x80 ;  /* 0x0000008017177836 */ /* 0x000fe20000000000 */
[----:B------:R-:W-:Y:S01]  /*6170*/  UMOV UR26, 0x30000 ;  /* 0x00030000001a7882 */ /* 0x000fe20000000000 */
[----:B------:R-:W-:-:S02]  /*6180*/  SEL R8, RZ, 0x1, P0 ;  /* 0x00000001ff087807 */ /* 0x000fc40000000000 */
[----:B------:R-:W-:Y:S01]  /*6190*/  UMOV UR8, UR5 ;  /* 0x0000000500087c82 */ /* 0x000fe20008000000 */
[----:B------:R-:W-:Y:S01]  /*61a0*/  SEL R9, R9, RZ, P0 ;  /* 0x000000ff09097207 */ /* 0x000fe20000000000 */
[----:B------:R0:W-:Y:S01]  /*61b0*/  UTMALDG.3D [UR8], [UR6], desc[UR14] ;  /* 0x00000e08060075b4 */ /* 0x0001e20008011000 */
[----:B------:R-:W-:Y:S01]  /*61c0*/  LOP3.LUT R7, R7, R8, RZ, 0x3c, !PT ;  /* 0x0000000807077212 */ /* 0x000fe200078e3cff */
[----:B0-----:R-:W-:Y:S01]  /*61d0*/  UMOV UR11, UR19 ;  /* 0x00000013000b7c82 */ /* 0x001fe20008000000 */
[----:B------:R-:W-:Y:S02]  /*61e0*/  UMOV UR8, UR16 ;  /* 0x0000001000087c82 */ /* 0x000fe40008000000 */
[----:B------:R0:W-:Y:S02]  /*61f0*/  UTMALDG.3D.MULTICAST [UR8], [UR24], UR26, desc[UR14] ;  /* 0x00000e08180073b4 */ /* 0x0001e4000801181a */
[----:B0-----:R-:W-:Y:S05]  /*6200*/  @P1 BRA `(.L_x_117) ;  /* 0xfffffffc00441947 */ /* 0x001fea000383ffff */
.L_x_114:
[----:B------:R-:W-:Y:S05]  /*6210*/  BSYNC B1 ;  /* 0x0000000000017941 */ /* 0x000fea0003800000 */
.L_x_113:
[----:B------:R-:W-:Y:S01]  /*6220*/  LOP3.LUT P1, RZ, R14, 0xff, RZ, 0xc0, !PT ;  /* 0x000000ff0eff7812 */ /* 0x000fe2000782c0ff */
[C---:B------:R-:W-:Y:S01]  /*6230*/  IMAD.IADD R17, R10.reuse, 0x1, R17 ;  /* 0x000000010a117824 */ /* 0x040fe200078e0211 */
[----:B------:R-:W-:Y:S01]  /*6240*/  ULDC.64 UR6, c[0x0][0x650] ;  /* 0x0001940000067ab9 */ /* 0x000fe20000000a00 */
[C---:B------:R-:W-:Y:S01]  /*6250*/  ISETP.GE.U32.AND P2, PT, R10.reuse, 0x5, PT ;  /* 0x000000050a00780c */ /* 0x040fe20003f46070 */
[----:B------:R-:W-:Y:S01]  /*6260*/  BSSY B1, `(.L_x_118) ;  /* 0x000006a000017945 */ /* 0x000fe20003800000 */
[----:B------:R-:W-:Y:S01]  /*6270*/  IMAD.MOV.U32 R18, RZ, RZ, -0x1 ;  /* 0xffffffffff127424 */ /* 0x000fe200078e00ff */
[----:B------:R-:W-:Y:S01]  /*6280*/  ISETP.GT.U32.AND P0, PT, R17, 0x4, PT ;  /* 0x000000041100780c */ /* 0x000fe20003f04070 */
[----:B------:R-:W-:Y:S01]  /*6290*/  IMAD.MOV.U32 R16, RZ, RZ, -0x1 ;  /* 0xffffffffff107424 */ /* 0x000fe200078e00ff */
[----:B------:R-:W-:Y:S02]  /*62a0*/  PRMT R14, RZ, 0x7610, R14 ;  /* 0x00007610ff0e7816 */ /* 0x000fe4000000000e */
[----:B------:R-:W-:-:S03]  /*62b0*/  ISETP.LT.U32.AND P0, PT, R10, 0x5, P0 ;  /* 0x000000050a00780c */ /* 0x000fc60000701070 */
[----:B------:R-:W0:Y:S01]  /*62c0*/  @P1 S2R R7, SR_CgaCtaId ;  /* 0x0000000000071919 */ /* 0x000e220000008800 */
[----:B------:R-:W-:-:S04]  /*62d0*/  @P1 MOV R6, 0x400 ;  /* 0x0000040000061802 */ /* 0x000fc80000000f00 */
[----:B0-----:R-:W-:Y:S01]  /*62e0*/  @P1 LEA R8, R7, R6, 0x18 ;  /* 0x0000000607081211 */ /* 0x001fe200078ec0ff */
[----:B------:R-:W-:Y:S01]  /*62f0*/  IMAD.WIDE.U32 R6, R17, -0x33333333, RZ ;  /* 0xcccccccd11067825 */ /* 0x000fe200078e00ff */
[----:B------:R-:W-:Y:S02]  /*6300*/  SEL R6, RZ, 0x1, !P0 ;  /* 0x00000001ff067807 */ /* 0x000fe40004000000 */
[----:B------:R0:W-:Y:S01]  /*6310*/  @P1 SYNCS.ARRIVE.TRANS64.A1T0 RZ, [R8+URZ+0x68], RZ ;  /* 0x000068ff08ff19a7 */ /* 0x0001e2000810003f */
[----:B------:R-:W-:Y:S02]  /*6320*/  IADD3 R4, P1, R4, UR20, RZ ;  /* 0x0000001404047c10 */ /* 0x000fe4000ff3e0ff */
[----:B------:R-:W-:Y:S01]  /*6330*/  LOP3.LUT R3, R3, R6, RZ, 0x3c, !PT ;  /* 0x0000000603037212 */ /* 0x000fe200078e3cff */
[----:B------:R-:W-:Y:S01]  /*6340*/  IMAD.MOV.U32 R6, RZ, RZ, -0x1 ;  /* 0xffffffffff067424 */ /* 0x000fe200078e00ff */
[----:B------:R-:W-:Y:S02]  /*6350*/  IADD3.X R5, R5, UR13, RZ, P1, !PT ;  /* 0x0000000d05057c10 */ /* 0x000fe40008ffe4ff */
[----:B------:R-:W-:-:S02]  /*6360*/  ISETP.GE.U32.AND P0, PT, R4, UR6, PT ;  /* 0x0000000604007c0c */ /* 0x000fc4000bf06070 */
[----:B0-----:R-:W-:Y:S02]  /*6370*/  SHF.R.U32.HI R8, RZ, 0x2, R7 ;  /* 0x00000002ff087819 */ /* 0x001fe40000011607 */
[----:B------:R-:W-:Y:S02]  /*6380*/  ISETP.GE.U32.AND.EX P0, PT, R5, UR7, PT, P0 ;  /* 0x0000000705007c0c */ /* 0x000fe4000bf06100 */
[----:B------:R-:W-:Y:S01]  /*6390*/  @P2 LOP3.LUT R3, R3, 0x1, R8, 0x78, !PT ;  /* 0x0000000103032812 */ /* 0x000fe200078e7808 */
[----:B------:R-:W-:Y:S01]  /*63a0*/  IMAD R17, R8, -0x5, R17 ;  /* 0xfffffffb08117824 */ /* 0x000fe200078e0211 */
[----:B------:R-:W-:-:S09]  /*63b0*/  PRMT R7, RZ, 0x7610, R7 ;  /* 0x00007610ff077816 */ /* 0x000fd20000000007 */
[----:B------:R-:W-:Y:S05]  /*63c0*/  @P0 BRA `(.L_x_119) ;  /* 0x00000004004c0947 */ /* 0x000fea0003800000 */
[----:B------:R-:W0:Y:S01]  /*63d0*/  S2R R18, SR_CTAID.X ;  /* 0x0000000000127919 */ /* 0x000e220000002500 */
[----:B------:R-:W-:Y:S01]  /*63e0*/  ULDC.64 UR6, c[0x0][0x628] ;  /* 0x00018a0000067ab9 */ /* 0x000fe20000000a00 */
[----:B------:R-:W-:Y:S01]  /*63f0*/  ULDC UR8, c[0x0][0x630] ;  /* 0x00018c0000087ab9 */ /* 0x000fe20000000800 */
[----:B------:R-:W-:Y:S01]  /*6400*/  ISETP.NE.U32.AND P0, PT, RZ, UR6, PT ;  /* 0x00000006ff007c0c */ /* 0x000fe2000bf05070 */
[----:B------:R-:W1:Y:S01]  /*6410*/  S2R R19, SR_CTAID.Y ;  /* 0x0000000000137919 */ /* 0x000e620000002600 */
[----:B------:R-:W-:Y:S01]  /*6420*/  ULDC UR9, c[0x0][0x150] ;  /* 0x0000540000097ab9 */ /* 0x000fe20000000800 */
[----:B------:R-:W-:Y:S01]  /*6430*/  IMAD.MOV.U32 R6, RZ, RZ, R4 ;  /* 0x000000ffff067224 */ /* 0x000fe200078e0004 */
[----:B------:R-:W-:Y:S01]  /*6440*/  ISETP.NE.AND.EX P0, PT, RZ, UR7, PT, P0 ;  /* 0x00000007ff007c0c */ /* 0x000fe2000bf05300 */
[----:B------:R-:W-:Y:S01]  /*6450*/  IMAD.MOV.U32 R7, RZ, RZ, R5 ;  /* 0x000000ffff077224 */ /* 0x000fe200078e0005 */
[----:B0-----:R-:W-:-:S11]  /*6460*/  I2FP.F32.U32 R20, R18 ;  /* 0x0000001200147245 */ /* 0x001fd60000201000 */
[----:B------:R-:W-:Y:S05]  /*6470*/  @!P0 BRA `(.L_x_120) ;  /* 0x0000000000288947 */ /* 0x000fea0003800000 */
[----:B------:R-:W-:Y:S02]  /*6480*/  ULDC UR5, c[0x0][0x634] ;  /* 0x00018d0000057ab9 */ /* 0x000fe40000000800 */
[----:B------:R-:W-:-:S05]  /*6490*/  IADD3 R7, P0, R4, UR5, RZ ;  /* 0x0000000504077c10 */ /* 0x000fca000ff1e0ff */
[----:B------:R-:W-:-:S04]  /*64a0*/  IMAD.X R21, RZ, RZ, R5, P0 ;  /* 0x000000ffff157224 */ /* 0x000fc800000e0605 */
[----:B------:R-:W-:-:S04]  /*64b0*/  IMAD.WIDE.U32 R8, R21, UR6, RZ ;  /* 0x0000000615087c25 */ /* 0x000fc8000f8e00ff */
[----:B------:R-:W-:-:S04]  /*64c0*/  IMAD.WIDE.U32 R8, P0, R7, UR7, R8 ;  /* 0x0000000707087c25 */ /* 0x000fc8000f800008 */
[----:B------:R-:W-:-:S04]  /*64d0*/  IMAD.WIDE.U32 R6, R7, UR6, RZ ;  /* 0x0000000607067c25 */ /* 0x000fc8000f8e00ff */
[----:B------:R-:W-:Y:S01]  /*64e0*/  IMAD.MOV.U32 R6, RZ, RZ, R9 ;  /* 0x000000ffff067224 */ /* 0x000fe200078e0009 */
[----:B------:R-:W-:Y:S01]  /*64f0*/  IADD3 RZ, P1, R7, R8, RZ ;  /* 0x0000000807ff7210 */ /* 0x000fe20007f3e0ff */
[----:B------:R-:W-:-:S04]  /*6500*/  IMAD.X R7, RZ, RZ, RZ, P0 ;  /* 0x000000ffff077224 */ /* 0x000fc800000e06ff */
[----:B------:R-:W-:-:S08]  /*6510*/  IMAD.WIDE.U32.X R6, R21, UR7, R6, P1 ;  /* 0x0000000715067c25 */ /* 0x000fd000088e0406 */
.L_x_120:
[--C-:B------:R-:W-:Y:S01]  /*6520*/  SHF.R.U64 R16, R6, UR8, R7.reuse ;  /* 0x0000000806107c19 */ /* 0x100fe20008001207 */
[----:B------:R-:W-:Y:S01]  /*6530*/  FMUL R20, R20, UR9 ;  /* 0x0000000914147c20 */ /* 0x000fe20008400000 */
[----:B------:R-:W0:Y:S01]  /*6540*/  LDC R21, c[0x0][0x144] ;  /* 0x00005100ff157b82 */ /* 0x000e220000000800 */
[----:B-1----:R-:W-:Y:S01]  /*6550*/  I2FP.F32.U32 R8, R19 ;  /* 0x0000001300087245 */ /* 0x002fe20000201000 */
[----:B------:R-:W-:Y:S01]  /*6560*/  ULDC UR5, c[0x0][0x154] ;  /* 0x0000550000057ab9 */ /* 0x000fe20000000800 */
[----:B------:R-:W-:Y:S01]  /*6570*/  SHF.R.U32.HI R6, RZ, UR8, R7 ;  /* 0x00000008ff067c19 */ /* 0x000fe20008011607 */
[----:B------:R-:W-:Y:S01]  /*6580*/  ULDC.64 UR6, c[0x0][0x620] ;  /* 0x0001880000067ab9 */ /* 0x000fe20000000a00 */
[----:B------:R-:W-:Y:S01]  /*6590*/  IADD3 R7, P0, RZ, -R16, RZ ;  /* 0x80000010ff077210 */ /* 0x000fe20007f1e0ff */
[----:B------:R-:W1:Y:S01]  /*65a0*/  F2I.U32.TRUNC.NTZ R20, R20 ;  /* 0x0000001400147305 */ /* 0x000e62000020f000 */
[----:B------:R-:W-:Y:S01]  /*65b0*/  FMUL R8, R8, UR5 ;  /* 0x0000000508087c20 */ /* 0x000fe20008400000 */
[----:B------:R-:W2:Y:S01]  /*65c0*/  LDC R22, c[0x0][0x148] ;  /* 0x00005200ff167b82 */ /* 0x000ea20000000800 */
[----:B------:R-:W-:Y:S01]  /*65d0*/  ULDC UR5, c[0x0][0x618] ;  /* 0x0001860000057ab9 */ /* 0x000fe20000000800 */
[----:B------:R-:W-:-:S04]  /*65e0*/  IMAD.X R6, RZ, RZ, ~R6, P0 ;  /* 0x000000ffff067224 */ /* 0x000fc800000e0e06 */
[----:B------:R-:W-:Y:S01]  /*65f0*/  IMAD R6, R6, UR6, RZ ;  /* 0x0000000606067c24 */ /* 0x000fe2000f8e02ff */
[----:B------:R-:W3:Y:S03]  /*6600*/  F2I.U32.TRUNC.NTZ R8, R8 ;  /* 0x0000000800087305 */ /* 0x000ee6000020f000 */
[C---:B------:R-:W-:Y:S02]  /*6610*/  IMAD R9, R7.reuse, UR7, R6 ;  /* 0x0000000707097c24 */ /* 0x040fe4000f8e0206 */
[----:B------:R-:W-:Y:S01]  /*6620*/  IMAD.WIDE.U32 R6, R7, UR6, R4 ;  /* 0x0000000607067c25 */ /* 0x000fe2000f8e0004 */
[----:B------:R-:W-:Y:S02]  /*6630*/  ULDC.64 UR6, c[0x0][0x640] ;  /* 0x0001900000067ab9 */ /* 0x000fe40000000a00 */
[----:B------:R-:W-:Y:S01]  /*6640*/  ISETP.NE.U32.AND P0, PT, RZ, UR6, PT ;  /* 0x00000006ff007c0c */ /* 0x000fe2000bf05070 */
[----:B-1----:R-:W-:-:S02]  /*6650*/  IMAD.MOV R20, RZ, RZ, -R20 ;  /* 0x000000ffff147224 */ /* 0x002fc400078e0a14 */
[----:B------:R-:W-:Y:S01]  /*6660*/  IMAD.IADD R7, R7, 0x1, R9 ;  /* 0x0000000107077824 */ /* 0x000fe200078e0209 */
[----:B------:R-:W-:Y:S01]  /*6670*/  ISETP.NE.AND.EX P0, PT, RZ, UR7, PT, P0 ;  /* 0x00000007ff007c0c */ /* 0x000fe2000bf05300 */
[----:B0-----:R-:W-:-:S03]  /*6680*/  IMAD R18, R21, R20, R18 ;  /* 0x0000001415127224 */ /* 0x001fc600078e0212 */
[--C-:B------:R-:W-:Y:S01]  /*6690*/  SHF.R.U64 R20, R6, UR5, R7.reuse ;  /* 0x0000000506147c19 */ /* 0x100fe20008001207 */
[----:B---3--:R-:W-:Y:S01]  /*66a0*/  IMAD.MOV R6, RZ, RZ, -R8 ;  /* 0x000000ffff067224 */ /* 0x008fe200078e0a08 */
[----:B------:R-:W-:Y:S01]  /*66b0*/  SHF.R.U32.HI R7, RZ, UR5, R7 ;  /* 0x00000005ff077c19 */ /* 0x000fe20008011607 */
[----:B------:R-:W-:Y:S02]  /*66c0*/  ULDC UR5, c[0x0][0x608] ;  /* 0x0001820000057ab9 */ /* 0x000fe40000000800 */
[----:B--2---:R-:W-:Y:S01]  /*66d0*/  @P4 IMAD R18, R22, R6, R19 ;  /* 0x0000000616124224 */ /* 0x004fe200078e0213 */
[--C-:B------:R-:W-:Y:S02]  /*66e0*/  SHF.R.U64 R22, R20, UR5, R7.reuse ;  /* 0x0000000514167c19 */ /* 0x100fe40008001207 */
[----:B------:R-:W-:Y:S01]  /*66f0*/  SHF.R.U32.HI R7, RZ, UR5, R7 ;  /* 0x00000005ff077c19 */ /* 0x000fe20008011607 */
[----:B------:R-:W-:-:S03]  /*6700*/  ULDC UR5, c[0x0][0x658] ;  /* 0x0001960000057ab9 */ /* 0x000fc60000000800 */
[--C-:B------:R-:W-:Y:S02]  /*6710*/  SHF.R.U64 R19, R22, UR5, R7.reuse ;  /* 0x0000000516137c19 */ /* 0x100fe40008001207 */
[----:B------:R-:W-:-:S03]  /*6720*/  SHF.R.U32.HI R21, RZ, UR5, R7 ;  /* 0x00000005ff157c19 */ /* 0x000fc60008011607 */
[----:B------:R-:W-:Y:S02]  /*6730*/  IMAD.MOV.U32 R8, RZ, RZ, R19 ;  /* 0x000000ffff087224 */ /* 0x000fe400078e0013 */
[----:B------:R-:W-:Y:S01]  /*6740*/  IMAD.MOV.U32 R7, RZ, RZ, R21 ;  /* 0x000000ffff077224 */ /* 0x000fe200078e0015 */
[----:B------:R-:W-:Y:S06]  /*6750*/  @!P0 BRA `(.L_x_121) ;  /* 0x00000000002c8947 */ /* 0x000fec0003800000 */
        /* <DEDUP_REMOVED lines=9> */
[----:B------:R-:W-:-:S04]  /*67f0*/  IMAD.WIDE.U32.X R6, R21, UR7, R6, P1 ;  /* 0x0000000715067c25 */ /* 0x000fc800088e0406 */
[----:B------:R-:W-:-:S07]  /*6800*/  IMAD.MOV.U32 R8, RZ, RZ, R6 ;  /* 0x000000ffff087224 */ /* 0x000fce00078e0006 */
.L_x_121:
[----:B------:R-:W-:Y:S01]  /*6810*/  ULDC UR5, c[0x0][0x648] ;  /* 0x0001920000057ab9 */ /* 0x000fe20000000800 */
[----:B------:R-:W-:Y:S01]  /*6820*/  LOP3.LUT R6, R22, UR17, RZ, 0xc0, !PT ;  /* 0x0000001116067c12 */ /* 0x000fe2000f8ec0ff */
[----:B------:R-:W-:Y:S01]  /*6830*/  ULDC UR6, c[0x0][0x610] ;  /* 0x0001840000067ab9 */ /* 0x000fe20000000800 */
[----:B------:R-:W-:Y:S01]  /*6840*/  SHF.R.U64 R7, R8, UR5, R7 ;  /* 0x0000000508077c19 */ /* 0x000fe20008001207 */
[----:B------:R-:W-:Y:S01]  /*6850*/  ULDC UR5, c[0x0][0x638] ;  /* 0x00018e0000057ab9 */ /* 0x000fe20000000800 */
[----:B------:R-:W-:-:S03]  /*6860*/  LOP3.LUT R20, R20, UR4, RZ, 0xc0, !PT ;  /* 0x0000000414147c12 */ /* 0x000fc6000f8ec0ff */
[----:B------:R-:W-:Y:S02]  /*6870*/  IMAD.MOV R8, RZ, RZ, -R7 ;  /* 0x000000ffff087224 */ /* 0x000fe400078e0a07 */
[----:B------:R-:W-:Y:S02]  /*6880*/  IMAD R7, R7, UR18, R6 ;  /* 0x0000001207077c24 */ /* 0x000fe4000f8e0206 */
[----:B------:R-:W-:Y:S01]  /*6890*/  IMAD R19, R8, UR5, R19 ;  /* 0x0000000508137c24 */ /* 0x000fe2000f8e0213 */
[----:B------:R-:W-:Y:S01]  /*68a0*/  ULDC UR5, c[0x0][0x600] ;  /* 0x0001800000057ab9 */ /* 0x000fe20000000800 */
[----:B------:R-:W-:Y:S02]  /*68b0*/  IMAD R18, R7, UR6, R18 ;  /* 0x0000000607127c24 */ /* 0x000fe4000f8e0212 */
[----:B------:R-:W-:Y:S02]  /*68c0*/  IMAD R19, R19, UR5, R20 ;  /* 0x0000000513137c24 */ /* 0x000fe4000f8e0214 */
[----:B------:R-:W-:-:S03]  /*68d0*/  IMAD.MOV.U32 R7, RZ, RZ, 0x1 ;  /* 0x00000001ff077424 */ /* 0x000fc600078e00ff */
[----:B------:R-:W-:Y:S02]  /*68e0*/  SEL R6, R19, R18, !P4 ;  /* 0x0000001213067207 */ /* 0x000fe40006000000 */
[----:B------:R-:W-:-:S07]  /*68f0*/  SEL R18, R18, R19, !P4 ;  /* 0x0000001312127207 */ /* 0x000fce0006000000 */
.L_x_119:
[----:B------:R-:W-:Y:S05]  /*6900*/  BSYNC B1 ;  /* 0x0000000000017941 */ /* 0x000fea0003800000 */
.L_x_118:
[----:B------:R-:W-:-:S13]  /*6910*/  LOP3.LUT P0, RZ, R7, 0xff, RZ, 0xc0, !PT ;  /* 0x000000ff07ff7812 */ /* 0x000fda000780c0ff */
[----:B------:R-:W-:Y:S05]  /*6920*/  @P0 BRA `(.L_x_122) ;  /* 0xfffffff400480947 */ /* 0x000fea000383ffff */
[----:B------:R-:W-:Y:S05]  /*6930*/  BSYNC B0 ;  /* 0x0000000000007941 */ /* 0x000fea0003800000 */
.L_x_111:
[----:B------:R-:W-:-:S03]  /*6940*/  UMOV UR5, 0xffffffff ;  /* 0xffffffff00057882 */ /* 0x000fc60000000000 */
[----:B------:R-:W-:Y:S05]  /*6950*/  BRA.DIV UR5, `(.L_x_123) ;  /* 0x0000000605407947 */ /* 0x000fea000b800000 */
[----:B------:R-:W-:-:S13]  /*6960*/  ELECT P0, URZ, PT ;  /* 0x00000000003f782f */ /* 0x000fda0003800000 */
.L_x_138:
[----:B------:R-:W-:Y:S04]  /*6970*/  BSSY B0, `(.L_x_124) ;  /* 0x0000034000007945 */ /* 0x000fe80003800000 */
[----:B------:R-:W-:Y:S05]  /*6980*/  @!P0 BRA `(.L_x_125) ;  /* 0x0000000000c88947 */ /* 0x000fea0003800000 */
[----:B------:R-:W-:-:S04]  /*6990*/  LOP3.LUT R2, R2, 0x2, RZ, 0xfc, !PT ;  /* 0x0000000202027812 */ /* 0x000fc800078efcff */
[----:B------:R-:W-:-:S13]  /*69a0*/  ISETP.NE.AND P0, PT, R2, 0x3, PT ;  /* 0x000000030200780c */ /* 0x000fda0003f05270 */
[----:B------:R-:W-:Y:S05]  /*69b0*/  @!P0 BRA `(.L_x_126) ;  /* 0x0000000000048947 */ /* 0x000fea0003800000 */
[----:B------:R-:W-:Y:S01]  /*69c0*/  BPT.TRAP 0x1 ;  /* 0x000000040000795c */ /* 0x000fe20000300000 */
.L_x_126:
[----:B------:R-:W0:Y:S01]  /*69d0*/  S2R R5, SR_CgaCtaId ;  /* 0x0000000000057919 */ /* 0x000e220000008800 */
[----:B------:R-:W-:Y:S02]  /*69e0*/  MOV R0, 0x400 ;  /* 0x0000040000007802 */ /* 0x000fe40000000f00 */
[----:B------:R-:W-:Y:S02]  /*69f0*/  SHF.L.U32 R4, R3, 0x1f, RZ ;  /* 0x0000001f03047819 */ /* 0x000fe400000006ff */
[----:B0-----:R-:W-:-:S05]  /*6a00*/  LEA R0, R5, R0, 0x18 ;  /* 0x0000000005007211 */ /* 0x001fca00078ec0ff */
[----:B------:R-:W-:-:S04]  /*6a10*/  VIADD R0, R0, 0x28 ;  /* 0x0000002800007836 */ /* 0x000fc80000000000 */
[C---:B------:R-:W-:Y:S02]  /*6a20*/  IMAD R7, R17.reuse, 0x8, R0 ;  /* 0x0000000811077824 */ /* 0x040fe400078e0200 */
[----:B------:R-:W-:Y:S02]  /*6a30*/  VIADD R17, R17, 0x1 ;  /* 0x0000000111117836 */ /* 0x000fe40000000000 */
[----:B------:R-:W0:Y:S03]  /*6a40*/  SYNCS.PHASECHK.TRANS64.TRYWAIT P0, [R7+URZ], R4 ;  /* 0x00000004070075a7 */ /* 0x000e26000800017f */
[----:B------:R-:W-:-:S04]  /*6a50*/  ISETP.NE.AND P1, PT, R17, 0x5, PT ;  /* 0x000000051100780c */ /* 0x000fc80003f25270 */
[----:B------:R-:W-:Y:S02]  /*6a60*/  SEL R2, RZ, 0x1, P1 ;  /* 0x00000001ff027807 */ /* 0x000fe40000800000 */
[----:B------:R-:W-:Y:S02]  /*6a70*/  SEL R17, R17, RZ, P1 ;  /* 0x000000ff11117207 */ /* 0x000fe40000800000 */
[----:B------:R-:W-:-:S03]  /*6a80*/  LOP3.LUT R6, R3, R2, RZ, 0x3c, !PT ;  /* 0x0000000203067212 */ /* 0x000fc600078e3cff */
[----:B------:R-:W-:Y:S01]  /*6a90*/  IMAD R8, R17, 0x8, R0 ;  /* 0x0000000811087824 */ /* 0x000fe200078e0200 */
[----:B------:R-:W-:Y:S01]  /*6aa0*/  SHF.L.U32 R5, R6, 0x1f, RZ ;  /* 0x0000001f06057819 */ /* 0x000fe200000006ff */
[----:B0-----:R-:W-:Y:S06]  /*6ab0*/  @!P0 BRA `(.L_x_127) ;  /* 0x0000000400088947 */ /* 0x001fec0003800000 */
.L_x_139:
[----:B------:R-:W1:Y:S01]  /*6ac0*/  SYNCS.PHASECHK.TRANS64.TRYWAIT P0, [R8+URZ], R5 ;  /* 0x00000005080075a7 */ /* 0x000e62000800017f */
[----:B------:R-:W-:-:S05]  /*6ad0*/  VIADD R2, R17, 0x1 ;  /* 0x0000000111027836 */ /* 0x000fca0000000000 */
[----:B------:R-:W-:-:S04]  /*6ae0*/  ISETP.NE.AND P1, PT, R2, 0x5, PT ;  /* 0x000000050200780c */ /* 0x000fc80003f25270 */
[----:B------:R-:W-:Y:S02]  /*6af0*/  SEL R3, RZ, 0x1, P1 ;  /* 0x00000001ff037807 */ /* 0x000fe40000800000 */
[----:B0-----:R-:W-:Y:S02]  /*6b00*/  SEL R7, R2, RZ, P1 ;  /* 0x000000ff02077207 */ /* 0x001fe40000800000 */
[----:B------:R-:W-:-:S03]  /*6b10*/  LOP3.LUT R6, R6, R3, RZ, 0x3c, !PT ;  /* 0x0000000306067212 */ /* 0x000fc600078e3cff */
[----:B------:R-:W-:Y:S01]  /*6b20*/  IMAD R9, R7, 0x8, R0 ;  /* 0x0000000807097824 */ /* 0x000fe200078e0200 */
[----:B------:R-:W-:Y:S01]  /*6b30*/  SHF.L.U32 R4, R6, 0x1f, RZ ;  /* 0x0000001f06047819 */ /* 0x000fe200000006ff */
[----:B-1----:R-:W-:Y:S06]  /*6b40*/  @!P0 BRA `(.L_x_128) ;  /* 0x0000000000f88947 */ /* 0x002fec0003800000 */
.L_x_140:
[----:B------:R-:W1:Y:S01]  /*6b50*/  SYNCS.PHASECHK.TRANS64.TRYWAIT P0, [R9+URZ], R4 ;  /* 0x00000004090075a7 */ /* 0x000e62000800017f */
[----:B------:R-:W-:-:S05]  /*6b60*/  VIADD R2, R7, 0x1 ;  /* 0x0000000107027836 */ /* 0x000fca0000000000 */
[----:B------:R-:W-:-:S04]  /*6b70*/  ISETP.NE.AND P1, PT, R2, 0x5, PT ;  /* 0x000000050200780c */ /* 0x000fc80003f25270 */
[----:B------:R-:W-:Y:S02]  /*6b80*/  SEL R3, RZ, 0x1, P1 ;  /* 0x00000001ff037807 */ /* 0x000fe40000800000 */
[----:B------:R-:W-:Y:S02]  /*6b90*/  SEL R7, R2, RZ, P1 ;  /* 0x000000ff02077207 */ /* 0x000fe40000800000 */
[----:B------:R-:W-:-:S03]  /*6ba0*/  LOP3.LUT R11, R6, R3, RZ, 0x3c, !PT ;  /* 0x00000003060b7212 */ /* 0x000fc600078e3cff */
[----:B------:R-:W-:Y:S01]  /*6bb0*/  IMAD R6, R7, 0x8, R0 ;  /* 0x0000000807067824 */ /* 0x000fe200078e0200 */
[----:B0-----:R-:W-:Y:S01]  /*6bc0*/  SHF.L.U32 R5, R11, 0x1f, RZ ;  /* 0x0000001f0b057819 */ /* 0x001fe200000006ff */
[----:B-1----:R-:W-:Y:S06]  /*6bd0*/  @!P0 BRA `(.L_x_129) ;  /* 0x0000000000e88947 */ /* 0x002fec0003800000 */
.L_x_141:
[----:B------:R-:W1:Y:S01]  /*6be0*/  SYNCS.PHASECHK.TRANS64.TRYWAIT P0, [R6+URZ], R5 ;  /* 0x00000005060075a7 */ /* 0x000e62000800017f */
[----:B------:R-:W-:-:S05]  /*6bf0*/  VIADD R2, R7, 0x1 ;  /* 0x0000000107027836 */ /* 0x000fca0000000000 */
[----:B------:R-:W-:-:S04]  /*6c00*/  ISETP.NE.AND P1, PT, R2, 0x5, PT ;  /* 0x000000050200780c */ /* 0x000fc80003f25270 */
[----:B0-----:R-:W-:Y:S02]  /*6c10*/  SEL R4, RZ, 0x1, P1 ;  /* 0x00000001ff047807 */ /* 0x001fe40000800000 */
[----:B------:R-:W-:Y:S02]  /*6c20*/  SEL R3, R2, RZ, P1 ;  /* 0x000000ff02037207 */ /* 0x000fe40000800000 */
[----:B------:R-:W-:Y:S01]  /*6c30*/  LOP3.LUT R4, R11, R4, RZ, 0x3c, !PT ;  /* 0x000000040b047212 */ /* 0x000fe200078e3cff */
[----:B-1----:R-:W-:Y:S06]  /*6c40*/  @!P0 BRA `(.L_x_130) ;  /* 0x0000000000e08947 */ /* 0x002fec0003800000 */
.L_x_142:
[----:B------:R-:W-:Y:S01]  /*6c50*/  IMAD R3, R3, 0x8, R0 ;  /* 0x0000000803037824 */ /* 0x000fe200078e0200 */
[----:B------:R-:W-:-:S07]  /*6c60*/  SHF.L.U32 R0, R4, 0x1f, RZ ;  /* 0x0000001f04007819 */ /* 0x000fce00000006ff */
.L_x_131:
[----:B-1----:R1:W2:Y:S02]  /*6c70*/  SYNCS.PHASECHK.TRANS64.TRYWAIT P0, [R3+URZ], R0 ;  /* 0x00000000030075a7 */ /* 0x0022a4000800017f */
[----:B--2---:R-:W-:Y:S05]  /*6c80*/  @!P0 NANOSLEEP.SYNCS 0x989680 ;  /* 0x009896800000895d */ /* 0x004fea0003900000 */
[----:B------:R-:W2:Y:S02]  /*6c90*/  @!P0 SYNCS.PHASECHK.TRANS64 P0, [R3+URZ], R0 ;  /* 0x00000000030085a7 */ /* 0x000ea4000800007f */
[----:B--2---:R-:W-:Y:S05]  /*6ca0*/  @!P0 BRA `(.L_x_131) ;  /* 0xfffffffc00f08947 */ /* 0x004fea000383ffff */
.L_x_125:
[----:B------:R-:W-:Y:S05]  /*6cb0*/  BSYNC B0 ;  /* 0x0000000000007941 */ /* 0x000fea0003800000 */
.L_x_124:
[----:B------:R-:W-:Y:S05]  /*6cc0*/  EXIT ;  /* 0x000000000000794d */ /* 0x000fea0003800000 */
.L_x_21:
[----:B-1----:R-:W-:-:S04]  /*6cd0*/  IMAD.U32 R9, RZ, RZ, UR6 ;  /* 0x00000006ff097e24 */ /* 0x002fc8000f8e00ff */
[----:B------:R1:W3:Y:S03]  /*6ce0*/  SYNCS.PHASECHK.TRANS64.TRYWAIT P0, [R9+URZ], R8 ;  /* 0x00000008090075a7 */ /* 0x0002e6000800017f */
[----:B---3--:R-:W-:Y:S05]  /*6cf0*/  @!P0 NANOSLEEP.SYNCS 0x989680 ;  /* 0x009896800000895d */ /* 0x008fea0003900000 */
[----:B------:R-:W3:Y:S02]  /*6d00*/  @!P0 SYNCS.PHASECHK.TRANS64 P0, [R9+URZ], R8 ;  /* 0x00000008090085a7 */ /* 0x000ee4000800007f */
[----:B---3--:R-:W-:Y:S05]  /*6d10*/  @!P0 BRA `(.L_x_21) ;  /* 0xfffffffc00ec8947 */ /* 0x008fea000383ffff */
[----:B------:R-:W-:Y:S05]  /*6d20*/  BRA `(.L_x_20) ;  /* 0xffffffa8003c7947 */ /* 0x000fea000383ffff */
.L_x_27:
[----:B-1----:R-:W-:-:S04]  /*6d30*/  IMAD.U32 R11, RZ, RZ, UR12 ;  /* 0x0000000cff0b7e24 */ /* 0x002fc8000f8e00ff */
[----:B------:R1:W3:Y:S03]  /*6d40*/  SYNCS.PHASECHK.TRANS64.TRYWAIT P0, [R11+URZ], R10 ;  /* 0x0000000a0b0075a7 */ /* 0x0002e6000800017f */
[----:B---3--:R-:W-:Y:S05]  /*6d50*/  @!P0 NANOSLEEP.SYNCS 0x989680 ;  /* 0x009896800000895d */ /* 0x008fea0003900000 */
[----:B------:R-:W3:Y:S02]  /*6d60*/  @!P0 SYNCS.PHASECHK.TRANS64 P0, [R11+URZ], R10 ;  /* 0x0000000a0b0085a7 */ /* 0x000ee4000800007f */
[----:B---3--:R-:W-:Y:S05]  /*6d70*/  @!P0 BRA `(.L_x_27) ;  /* 0xfffffffc00ec8947 */ /* 0x008fea000383ffff */
[----:B------:R-:W-:Y:S05]  /*6d80*/  BRA `(.L_x_26) ;  /* 0xffffffac00f47947 */ /* 0x000fea000383ffff */
.L_x_112:
[----:B------:R-:W-:Y:S01]  /*6d90*/  BSSY B1, `(.L_x_132) ;  /* 0x0000006000017945 */ /* 0x000fe20003800000 */
[----:B------:R-:W-:-:S07]  /*6da0*/  IMAD.MOV.U32 R7, RZ, RZ, -0x1 ;  /* 0xffffffffff077424 */ /* 0x000fce00078e00ff */
[----:B------:R-:W-:Y:S05]  /*6db0*/  WARPSYNC.COLLECTIVE R7, `(.L_x_133) ;  /* 0x00000000070c7348 */ /* 0x000fea0003c00000 */
[----:B------:R-:W-:Y:S02]  /*6dc0*/  ELECT P0, UR62, PT ;  /* 0x00000000003e782f */ /* 0x000fe40003800000 */
[----:B------:R-:W-:Y:S01]  /*6dd0*/  MOV R7, UR62 ;  /* 0x0000003e00077c02 */ /* 0x000fe20008000f00 */
[----:B------:R-:W-:Y:S10]  /*6de0*/  ENDCOLLECTIVE ;  /* 0x000000000000791b */ /* 0x000ff40003800000 */
.L_x_133:
[----:B------:R-:W-:Y:S05]  /*6df0*/  BSYNC B1 ;  /* 0x0000000000017941 */ /* 0x000fea0003800000 */
.L_x_132:
[----:B------:R-:W-:Y:S05]  /*6e00*/  BRA `(.L_x_134) ;  /* 0xfffffff0001c7947 */ /* 0x000fea000383ffff */
.L_x_115:
[----:B0-----:R0:W1:Y:S02]  /*6e10*/  SYNCS.PHASECHK.TRANS64.TRYWAIT P0, [R21+URZ+0x28], R8 ;  /* 0x00002808150075a7 */ /* 0x001064000800017f */
[----:B-1----:R-:W-:Y:S05]  /*6e20*/  @!P0 NANOSLEEP.SYNCS 0x989680 ;  /* 0x009896800000895d */ /* 0x002fea0003900000 */
[----:B------:R-:W1:Y:S02]  /*6e30*/  @!P0 SYNCS.PHASECHK.TRANS64 P0, [R21+URZ+0x28], R8 ;  /* 0x00002808150085a7 */ /* 0x000e64000800007f */
[----:B-1----:R-:W-:Y:S05]  /*6e40*/  @!P0 BRA `(.L_x_115) ;  /* 0xfffffffc00f08947 */ /* 0x002fea000383ffff */
[----:B------:R-:W-:Y:S05]  /*6e50*/  BRA `(.L_x_135) ;  /* 0xfffffff000547947 */ /* 0x000fea000383ffff */
.L_x_123:
[----:B------:R-:W-:Y:S01]  /*6e60*/  BSSY B0, `(.L_x_136) ;  /* 0x0000006000007945 */ /* 0x000fe20003800000 */
[----:B------:R-:W-:-:S07]  /*6e70*/  IMAD.MOV.U32 R7, RZ, RZ, -0x1 ;  /* 0xffffffffff077424 */ /* 0x000fce00078e00ff */
[----:B------:R-:W-:Y:S05]  /*6e80*/  WARPSYNC.COLLECTIVE R7, `(.L_x_137) ;  /* 0x00000000070c7348 */ /* 0x000fea0003c00000 */
[----:B------:R-:W-:Y:S02]  /*6e90*/  ELECT P0, UR62, PT ;  /* 0x00000000003e782f */ /* 0x000fe40003800000 */
[----:B------:R-:W-:Y:S01]  /*6ea0*/  MOV R7, UR62 ;  /* 0x0000003e00077c02 */ /* 0x000fe20008000f00 */
[----:B------:R-:W-:Y:S10]  /*6eb0*/  ENDCOLLECTIVE ;  /* 0x000000000000791b */ /* 0x000ff40003800000 */
.L_x_137:
[----:B------:R-:W-:Y:S05]  /*6ec0*/  BSYNC B0 ;  /* 0x0000000000007941 */ /* 0x000fea0003800000 */
.L_x_136:
[----:B------:R-:W-:Y:S05]  /*6ed0*/  BRA `(.L_x_138) ;  /* 0xfffffff800a47947 */ /* 0x000fea000383ffff */
.L_x_127:
[----:B0-----:R0:W1:Y:S02]  /*6ee0*/  SYNCS.PHASECHK.TRANS64.TRYWAIT P0, [R7+URZ], R4 ;  /* 0x00000004070075a7 */ /* 0x001064000800017f */
[----:B-1----:R-:W-:Y:S05]  /*6ef0*/  @!P0 NANOSLEEP.SYNCS 0x989680 ;  /* 0x009896800000895d */ /* 0x002fea0003900000 */
[----:B------:R-:W1:Y:S02]  /*6f00*/  @!P0 SYNCS.PHASECHK.TRANS64 P0, [R7+URZ], R4 ;  /* 0x00000004070085a7 */ /* 0x000e64000800007f */
[----:B-1----:R-:W-:Y:S05]  /*6f10*/  @!P0 BRA `(.L_x_127) ;  /* 0xfffffffc00f08947 */ /* 0x002fea000383ffff */
[----:B------:R-:W-:Y:S05]  /*6f20*/  BRA `(.L_x_139) ;  /* 0xfffffff800e47947 */ /* 0x000fea000383ffff */
.L_x_128:
[----:B0-----:R0:W1:Y:S02]  /*6f30*/  SYNCS.PHASECHK.TRANS64.TRYWAIT P0, [R8+URZ], R5 ;  /* 0x00000005080075a7 */ /* 0x001064000800017f */
[----:B-1----:R-:W-:Y:S05]  /*6f40*/  @!P0 NANOSLEEP.SYNCS 0x989680 ;  /* 0x009896800000895d */ /* 0x002fea0003900000 */
[----:B------:R-:W1:Y:S02]  /*6f50*/  @!P0 SYNCS.PHASECHK.TRANS64 P0, [R8+URZ], R5 ;  /* 0x00000005080085a7 */ /* 0x000e64000800007f */
[----:B-1----:R-:W-:Y:S05]  /*6f60*/  @!P0 BRA `(.L_x_128) ;  /* 0xfffffffc00f08947 */ /* 0x002fea000383ffff */
[----:B------:R-:W-:Y:S05]  /*6f70*/  BRA `(.L_x_140) ;  /* 0xfffffff800f47947 */ /* 0x000fea000383ffff */
.L_x_129:
[----:B0-----:R0:W1:Y:S02]  /*6f80*/  SYNCS.PHASECHK.TRANS64.TRYWAIT P0, [R9+URZ], R4 ;  /* 0x00000004090075a7 */ /* 0x001064000800017f */
[----:B-1----:R-:W-:Y:S05]  /*6f90*/  @!P0 NANOSLEEP.SYNCS 0x989680 ;  /* 0x009896800000895d */ /* 0x002fea0003900000 */
[----:B------:R-:W1:Y:S02]  /*6fa0*/  @!P0 SYNCS.PHASECHK.TRANS64 P0, [R9+URZ], R4 ;  /* 0x00000004090085a7 */ /* 0x000e64000800007f */
[----:B-1----:R-:W-:Y:S05]  /*6fb0*/  @!P0 BRA `(.L_x_129) ;  /* 0xfffffffc00f08947 */ /* 0x002fea000383ffff */
[----:B------:R-:W-:Y:S05]  /*6fc0*/  BRA `(.L_x_141) ;  /* 0xfffffffc00047947 */ /* 0x000fea000383ffff */
.L_x_130:
[----:B0-----:R0:W1:Y:S02]  /*6fd0*/  SYNCS.PHASECHK.TRANS64.TRYWAIT P0, [R6+URZ], R5 ;  /* 0x00000005060075a7 */ /* 0x001064000800017f */
[----:B-1----:R-:W-:Y:S05]  /*6fe0*/  @!P0 NANOSLEEP.SYNCS 0x989680 ;  /* 0x009896800000895d */ /* 0x002fea0003900000 */
[----:B------:R-:W1:Y:S02]  /*6ff0*/  @!P0 SYNCS.PHASECHK.TRANS64 P0, [R6+URZ], R5 ;  /* 0x00000005060085a7 */ /* 0x000e64000800007f */
[----:B-1----:R-:W-:Y:S05]  /*7000*/  @!P0 BRA `(.L_x_130) ;  /* 0xfffffffc00f08947 */ /* 0x002fea000383ffff */
[----:B------:R-:W-:Y:S05]  /*7010*/  BRA `(.L_x_142) ;  /* 0xfffffffc000c7947 */ /* 0x000fea000383ffff */
.L_x_143:
[----:B------:R-:W-:-:S00]  /*7020*/  BRA `(.L_x_143) ;  /* 0xfffffffc00fc7947 */ /* 0x000fc0000383ffff */
[----:B------:R-:W-:-:S00]  /*7030*/  NOP ;  /* 0x0000000000007918 */ /* 0x000fc00000000000 */
        /* <DEDUP_REMOVED lines=12> */
.L_x_144:


//--------------------- .nv.shared._ZN7cutlass13device_kernelINS_4gemm6kernel13GemmUniversalIN4cute5tupleIJiiiiEEENS1_10collective13CollectiveMmaINS1_37MainloopSm90TmaGmmaWarpSpecializedFP8ILi5ENS5_IJNS4_1CILi2EEENSA_ILi1EEESC_EEENS1_35KernelTmaWarpSpecializedCooperativeEEENS5_IJNSA_ILi128EEENSA_ILi64EEESG_EEENS_12float_e5m2_tENS5_IJlSC_lEEESJ_SK_NS4_8TiledMMAINS4_8MMA_AtomIJNS4_4SM904GMMA30MMA_64x64x32_F32E5M2E5M2_SS_TNILNSO_7ScaleInE1ELSQ_1EEEEEENS4_6LayoutISD_NS5_IJSC_NSA_ILi0EEESU_EEEEENS5_IJNS4_10UnderscoreESX_SX_EEEEENS4_13SM90_TMA_LOADENS4_14ComposedLayoutINS4_7SwizzleILi3ELi4ELi3EEENS4_18smem_ptr_flag_bitsILi8EEENST_INS5_IJNSA_ILi8EEESG_EEENS5_IJSG_SC_EEEEEEEvNS4_8identityENS4_23SM90_TMA_LOAD_MULTICASTES1A_vS1B_EENS_8epilogue10collective6detail29Sm90TmaWarpSpecializedAdapterINS1F_15DefaultEpilogueISJ_SK_SK_NS1E_6thread17LinearCombinationISJ_Li1EffLNS1J_9ScaleType4KindE0ELNS_15FloatRoundStyleE2ESJ_EENS1_15EpilogueDefaultEEEEEvvEEEEvNT_6ParamsE --------------------------
	.section	.nv.shared._ZN7cutlass13device_kernelINS_4gemm6kernel13GemmUniversalIN4cute5tupleIJiiiiEEENS1_10collective13CollectiveMmaINS1_37MainloopSm90TmaGmmaWarpSpecializedFP8ILi5ENS5_IJNS4_1CILi2EEENSA_ILi1EEESC_EEENS1_35KernelTmaWarpSpecializedCooperativeEEENS5_IJNSA_ILi128EEENSA_ILi64EEESG_EEENS_12float_e5m2_tENS5_IJlSC_lEEESJ_SK_NS4_8TiledMMAINS4_8MMA_AtomIJNS4_4SM904GMMA30MMA_64x64x32_F32E5M2E5M2_SS_TNILNSO_7ScaleInE1ELSQ_1EEEEEENS4_6LayoutISD_NS5_IJSC_NSA_ILi0EEESU_EEEEENS5_IJNS4_10UnderscoreESX_SX_EEEEENS4_13SM90_TMA_LOADENS4_14ComposedLayoutINS4_7SwizzleILi3ELi4ELi3EEENS4_18smem_ptr_flag_bitsILi8EEENST_INS5_IJNSA_ILi8EEESG_EEENS5_IJSG_SC_EEEEEEEvNS4_8identityENS4_23SM90_TMA_LOAD_MULTICASTES1A_vS1B_EENS_8epilogue10collective6detail29Sm90TmaWarpSpecializedAdapterINS1F_15DefaultEpilogueISJ_SK_SK_NS1E_6thread17LinearCombinationISJ_Li1EffLNS1J_9ScaleType4KindE0ELNS_15FloatRoundStyleE2ESJ_EENS1_15EpilogueDefaultEEEEEvvEEEEvNT_6ParamsE,"aw",@nobits
	.sectionflags	@""
	.align	16
	.zero		1024


//--------------------- .nv.shared.reserved.0     --------------------------
	.section	.nv.shared.reserved.0,"aw",@nobits
	.weak		__nv_reservedSMEM_offset_0_alias
	.size		__nv_reservedSMEM_offset_0_alias, 0, 0
	.other		__nv_reservedSMEM_offset_0_alias,@"STO_CUDA_RESERVED_SHARED STV_DEFAULT"
__nv_reservedSMEM_offset_0_alias:
	.zero		0


//--------------------- .nv.global                --------------------------
	.section	.nv.global,"aw",@nobits
.nv.global:
	.type		_ZN39_INTERNAL_61cdf5df_4_k_cu_9f0082a4_55874cute1_E,@object
	.size		_ZN39_INTERNAL_61cdf5df_4_k_cu_9f0082a4_55874cute1_E,(_ZN39_INTERNAL_61cdf5df_4_k_cu_9f0082a4_55874cuda3std3__45__cpo6cbeginE - _ZN39_INTERNAL_61cdf5df_4_k_cu_9f0082a4_55874cute1_E)
_ZN39_INTERNAL_61cdf5df_4_k_cu_9f0082a4_55874cute1_E:
	.zero		1
	.type		_ZN39_INTERNAL_61cdf5df_4_k_cu_9f0082a4_55874cuda3std3__45__cpo6cbeginE,@object
	.size		_ZN39_INTERNAL_61cdf5df_4_k_cu_9f0082a4_55874cuda3std3__45__cpo6cbeginE,(_ZN39_INTERNAL_61cdf5df_4_k_cu_9f0082a4_55874cuda3std3__48in_placeE - _ZN39_INTERNAL_61cdf5df_4_k_cu_9f0082a4_55874cuda3std3__45__cpo6cbeginE)
_ZN39_INTERNAL_61cdf5df_4_k_cu_9f0082a4_55874cuda3std3__45__cpo6cbeginE:
	.zero		1
	.type		_ZN39_INTERNAL_61cdf5df_4_k_cu_9f0082a4_55874cuda3std3__48in_placeE,@object
	.size		_ZN39_INTERNAL_61cdf5df_4_k_cu_9f0082a4_55874cuda3std3__48in_placeE,(_ZN39_INTERNAL_61cdf5df_4_k_cu_9f0082a4_55874cuda3std6ranges3__45__cpo9iter_moveE - _ZN39_INTERNAL_61cdf5df_4_k_cu_9f0082a4_55874cuda3std3__48in_placeE)
_ZN39_INTERNAL_61cdf5df_4_k_cu_9f0082a4_55874cuda3std3__48in_placeE:
	.zero		1
	.type		_ZN39_INTERNAL_61cdf5df_4_k_cu_9f0082a4_55874cuda3std6ranges3__45__cpo9iter_moveE,@object
	.size		_ZN39_INTERNAL_61cdf5df_4_k_cu_9f0082a4_55874cuda3std6ranges3__45__cpo9iter_moveE,(_ZN39_INTERNAL_61cdf5df_4_k_cu_9f0082a4_55874cuda3std3__45__cpo5beginE - _ZN39_INTERNAL_61cdf5df_4_k_cu_9f0082a4_55874cuda3std6ranges3__45__cpo9iter_moveE)
_ZN39_INTERNAL_61cdf5df_4_k_cu_9f0082a4_55874cuda3std6ranges3__45__cpo9iter_moveE:
	.zero		1
	.type		_ZN39_INTERNAL_61cdf5df_4_k_cu_9f0082a4_55874cuda3std3__45__cpo5beginE,@object
	.size		_ZN39_INTERNAL_61cdf5df_4_k_cu_9f0082a4_55874cuda3std3__45__cpo5beginE,(_ZN39_INTERNAL_61cdf5df_4_k_cu_9f0082a4_55874cuda3std3__441_GLOBAL__N__61cdf5df_4_k_cu_9f0082a4_55876ignoreE - _ZN39_INTERNAL_61cdf5df_4_k_cu_9f0082a4_55874cuda3std3__45__cpo5beginE)
_ZN39_INTERNAL_61cdf5df_4_k_cu_9f0082a4_55874cuda3std3__45__cpo5beginE:
	.zero		1
	.type		_ZN39_INTERNAL_61cdf5df_4_k_cu_9f0082a4_55874cuda3std3__441_GLOBAL__N__61cdf5df_4_k_cu_9f0082a4_55876ignoreE,@object
	.size		_ZN39_INTERNAL_61cdf5df_4_k_cu_9f0082a4_55874cuda3std3__441_GLOBAL__N__61cdf5df_4_k_cu_9f0082a4_55876ignoreE,(_ZN39_INTERNAL_61cdf5df_4_k_cu_9f0082a4_55874cute7productE - _ZN39_INTERNAL_61cdf5df_4_k_cu_9f0082a4_55874cuda3std3__441_GLOBAL__N__61cdf5df_4_k_cu_9f0082a4_55876ignoreE)
_ZN39_INTERNAL_61cdf5df_4_k_cu_9f0082a4_55874cuda3std3__441_GLOBAL__N__61cdf5df_4_k_cu_9f0082a4_55876ignoreE:
	.zero		1
	.type		_ZN39_INTERNAL_61cdf5df_4_k_cu_9f0082a4_55874cute7productE,@object
	.size		_ZN39_INTERNAL_61cdf5df_4_k_cu_9f0082a4_55874cute7productE,(_ZN39_INTERNAL_61cdf5df_4_k_cu_9f0082a4_55874cuda3std3__45__cpo3endE - _ZN39_INTERNAL_61cdf5df_4_k_cu_9f0082a4_55874cute7productE)
_ZN39_INTERNAL_61cdf5df_4_k_cu_9f0082a4_55874cute7productE:
	.zero		1
	.type		_ZN39_INTERNAL_61cdf5df_4_k_cu_9f0082a4_55874cuda3std3__45__cpo3endE,@object
	.size		_ZN39_INTERNAL_61cdf5df_4_k_cu_9f0082a4_55874cuda3std3__45__cpo3endE,(_ZN39_INTERNAL_61cdf5df_4_k_cu_9f0082a4_55874cuda3std3__419piecewise_constructE - _ZN39_INTERNAL_61cdf5df_4_k_cu_9f0082a4_55874cuda3std3__45__cpo3endE)
_ZN39_INTERNAL_61cdf5df_4_k_cu_9f0082a4_55874cuda3std3__45__cpo3endE:
	.zero		1
	.type		_ZN39_INTERNAL_61cdf5df_4_k_cu_9f0082a4_55874cuda3std3__419piecewise_constructE,@object
	.size		_ZN39_INTERNAL_61cdf5df_4_k_cu_9f0082a4_55874cuda3std3__419piecewise_constructE,(_ZN39_INTERNAL_61cdf5df_4_k_cu_9f0082a4_55874cuda3std3__45__cpo4cendE - _ZN39_INTERNAL_61cdf5df_4_k_cu_9f0082a4_55874cuda3std3__419piecewise_constructE)
_ZN39_INTERNAL_61cdf5df_4_k_cu_9f0082a4_55874cuda3std3__419piecewise_constructE:
	.zero		1
	.type		_ZN39_INTERNAL_61cdf5df_4_k_cu_9f0082a4_55874cuda3std3__45__cpo4cendE,@object
	.size		_ZN39_INTERNAL_61cdf5df_4_k_cu_9f0082a4_55874cuda3std3__45__cpo4cendE,(_ZN39_INTERNAL_61cdf5df_4_k_cu_9f0082a4_55874cuda3std6ranges3__45__cpo4swapE - _ZN39_INTERNAL_61cdf5df_4_k_cu_9f0082a4_55874cuda3std3__45__cpo4cendE)
_ZN39_INTERNAL_61cdf5df_4_k_cu_9f0082a4_55874cuda3std3__45__cpo4cendE:
	.zero		1
	.type		_ZN39_INTERNAL_61cdf5df_4_k_cu_9f0082a4_55874cuda3std6ranges3__45__cpo4swapE,@object
	.size		_ZN39_INTERNAL_61cdf5df_4_k_cu_9f0082a4_55874cuda3std6ranges3__45__cpo4swapE,(.L_7 - _ZN39_INTERNAL_61cdf5df_4_k_cu_9f0082a4_55874cuda3std6ranges3__45__cpo4swapE)
_ZN39_INTERNAL_61cdf5df_4_k_cu_9f0082a4_55874cuda3std6ranges3__45__cpo4swapE:
	.zero		1
.L_7:


//--------------------- .nv.constant0._ZN7cutlass13device_kernelINS_4gemm6kernel13GemmUniversalIN4cute5tupleIJiiiiEEENS1_10collective13CollectiveMmaINS1_37MainloopSm90TmaGmmaWarpSpecializedFP8ILi5ENS5_IJNS4_1CILi2EEENSA_ILi1EEESC_EEENS1_35KernelTmaWarpSpecializedCooperativeEEENS5_IJNSA_ILi128EEENSA_ILi64EEESG_EEENS_12float_e5m2_tENS5_IJlSC_lEEESJ_SK_NS4_8TiledMMAINS4_8MMA_AtomIJNS4_4SM904GMMA30MMA_64x64x32_F32E5M2E5M2_SS_TNILNSO_7ScaleInE1ELSQ_1EEEEEENS4_6LayoutISD_NS5_IJSC_NSA_ILi0EEESU_EEEEENS5_IJNS4_10UnderscoreESX_SX_EEEEENS4_13SM90_TMA_LOADENS4_14ComposedLayoutINS4_7SwizzleILi3ELi4ELi3EEENS4_18smem_ptr_flag_bitsILi8EEENST_INS5_IJNSA_ILi8EEESG_EEENS5_IJSG_SC_EEEEEEEvNS4_8identityENS4_23SM90_TMA_LOAD_MULTICASTES1A_vS1B_EENS_8epilogue10collective6detail29Sm90TmaWarpSpecializedAdapterINS1F_15DefaultEpilogueISJ_SK_SK_NS1E_6thread17LinearCombinationISJ_Li1EffLNS1J_9ScaleType4KindE0ELNS_15FloatRoundStyleE2ESJ_EENS1_15EpilogueDefaultEEEEEvvEEEEvNT_6ParamsE --------------------------
	.section	.nv.constant0._ZN7cutlass13device_kernelINS_4gemm6kernel13GemmUniversalIN4cute5tupleIJiiiiEEENS1_10collective13CollectiveMmaINS1_37MainloopSm90TmaGmmaWarpSpecializedFP8ILi5ENS5_IJNS4_1CILi2EEENSA_ILi1EEESC_EEENS1_35KernelTmaWarpSpecializedCooperativeEEENS5_IJNSA_ILi128EEENSA_ILi64EEESG_EEENS_12float_e5m2_tENS5_IJlSC_lEEESJ_SK_NS4_8TiledMMAINS4_8MMA_AtomIJNS4_4SM904GMMA30MMA_64x64x32_F32E5M2E5M2_SS_TNILNSO_7ScaleInE1ELSQ_1EEEEEENS4_6LayoutISD_NS5_IJSC_NSA_ILi0EEESU_EEEEENS5_IJNS4_10UnderscoreESX_SX_EEEEENS4_13SM90_TMA_LOADENS4_14ComposedLayoutINS4_7SwizzleILi3ELi4ELi3EEENS4_18smem_ptr_flag_bitsILi8EEENST_INS5_IJNSA_ILi8EEESG_EEENS5_IJSG_SC_EEEEEEEvNS4_8identityENS4_23SM90_TMA_LOAD_MULTICASTES1A_vS1B_EENS_8epilogue10collective6detail29Sm90TmaWarpSpecializedAdapterINS1F_15DefaultEpilogueISJ_SK_SK_NS1E_6thread17LinearCombinationISJ_Li1EffLNS1J_9ScaleType4KindE0ELNS_15FloatRoundStyleE2ESJ_EENS1_15EpilogueDefaultEEEEEvvEEEEvNT_6ParamsE,"a",@progbits
	.sectionflags	@""
	.align	4
.nv.constant0._ZN7cutlass13device_kernelINS_4gemm6kernel13GemmUniversalIN4cute5tupleIJiiiiEEENS1_10collective13CollectiveMmaINS1_37MainloopSm90TmaGmmaWarpSpecializedFP8ILi5ENS5_IJNS4_1CILi2EEENSA_ILi1EEESC_EEENS1_35KernelTmaWarpSpecializedCooperativeEEENS5_IJNSA_ILi128EEENSA_ILi64EEESG_EEENS_12float_e5m2_tENS5_IJlSC_lEEESJ_SK_NS4_8TiledMMAINS4_8MMA_AtomIJNS4_4SM904GMMA30MMA_64x64x32_F32E5M2E5M2_SS_TNILNSO_7ScaleInE1ELSQ_1EEEEEENS4_6LayoutISD_NS5_IJSC_NSA_ILi0EEESU_EEEEENS5_IJNS4_10UnderscoreESX_SX_EEEEENS4_13SM90_TMA_LOADENS4_14ComposedLayoutINS4_7SwizzleILi3ELi4ELi3EEENS4_18smem_ptr_flag_bitsILi8EEENST_INS5_IJNSA_ILi8EEESG_EEENS5_IJSG_SC_EEEEEEEvNS4_8identityENS4_23SM90_TMA_LOAD_MULTICASTES1A_vS1B_EENS_8epilogue10collective6detail29Sm90TmaWarpSpecializedAdapterINS1F_15DefaultEpilogueISJ_SK_SK_NS1E_6thread17LinearCombinationISJ_Li1EffLNS1J_9ScaleType4KindE0ELNS_15FloatRoundStyleE2ESJ_EENS1_15EpilogueDefaultEEEEEvvEEEEvNT_6ParamsE:
	.zero		1664


//--------------------- SYMBOLS --------------------------

	.type		.nv.reservedSmem.offset0,@object
	.size		.nv.reservedSmem.offset0,0x4
